// auto-generated by cutlass_sweep.gemm — config: {"arch": "sm_90", "cluster_m": 1, "cluster_n": 2, "dtype": "bf16", "stages": 5, "tile_k": 32, "tile_m": 64, "tile_n": 128}
#include "cutlass/cutlass.h"
#include "cutlass/gemm/collective/collective_builder.hpp"
#include "cutlass/gemm/device/gemm_universal_adapter.h"
#include "cutlass/gemm/kernel/gemm_universal.hpp"
#include "cutlass/epilogue/collective/collective_builder.hpp"

using ElemA = cutlass::bfloat16_t;
using ElemB = cutlass::bfloat16_t;
using ElemCD = cutlass::bfloat16_t;
using Acc  = float;
using TileShape    = cute::Shape<cute::_64, cute::_128, cute::_32>;
using ClusterShape = cute::Shape<cute::_1, cute::_2, cute::_1>;

using CollectiveEpilogue = typename cutlass::epilogue::collective::CollectiveBuilder<
    cutlass::arch::Sm90, cutlass::arch::OpClassTensorOp,
    TileShape, ClusterShape,
    cutlass::epilogue::collective::EpilogueTileAuto,
    Acc, Acc,
    ElemCD, cutlass::layout::RowMajor, 128 / cutlass::sizeof_bits<ElemCD>::value,
    ElemCD, cutlass::layout::RowMajor, 128 / cutlass::sizeof_bits<ElemCD>::value,
    cutlass::epilogue::collective::EpilogueScheduleAuto
  >::CollectiveOp;

using CollectiveMainloop = typename cutlass::gemm::collective::CollectiveBuilder<
    cutlass::arch::Sm90, cutlass::arch::OpClassTensorOp,
    ElemA, cutlass::layout::RowMajor, 128 / cutlass::sizeof_bits<ElemA>::value,
    ElemB, cutlass::layout::ColumnMajor, 128 / cutlass::sizeof_bits<ElemB>::value,
    Acc,
    TileShape, ClusterShape,
    cutlass::gemm::collective::StageCount<5>,
    cutlass::gemm::collective::KernelScheduleAuto
  >::CollectiveOp;

using GemmKernel = cutlass::gemm::kernel::GemmUniversal<
    cute::Shape<int,int,int,int>,
    CollectiveMainloop,
    CollectiveEpilogue
>;
using Gemm = cutlass::gemm::device::GemmUniversalAdapter<GemmKernel>;

// Force the device kernel symbol into the cubin without needing a host main.
auto* _anchor = &cutlass::device_kernel<GemmKernel>;


// ===== COMPILED SASS (sm_90a) =====

	.target	sm_90a

	.elftype	@"ET_EXEC"


//--------------------- .note.nv.tkinfo           --------------------------
	.section	.note.nv.tkinfo,"",@"SHT_NOTE"
	.sectionflags	@"SHF_NOTE_NV_TKINFO"
	.tkinfo
        /*0018*/ 	.word	0x00000002
        /*0030*/ 	.string	""
        /*0030*/ 	.string	"ptxas"
        /*0030*/ 	.string	"Cuda compilation tools, release 13.0, V13.0.88"
        /*0030*/ 	.string	"Build cuda_13.0.r13.0/compiler.36424714_0"
        /*0030*/ 	.string	"-arch sm_90a -m 64 "



//--------------------- .note.nv.cuinfo           --------------------------
	.section	.note.nv.cuinfo,"",@"SHT_NOTE"
	.sectionflags	@"SHF_NOTE_NV_CUINFO"
        /*0018*/ 	.short	0x0002
        /*001a*/ 	.short	0x005a
        /*001c*/ 	.short	0x0082
	.zero		2


//--------------------- .nv.info                  --------------------------
	.section	.nv.info,"",@"SHT_CUDA_INFO"
	.align	4


	//----- nvinfo : EIATTR_REGCOUNT
	.align		4
        /*0000*/ 	.byte	0x04, 0x2f
        /*0002*/ 	.short	(.L_15 - .L_14)
	.align		4
.L_14:
        /*0004*/ 	.word	index@(_ZN7cutlass13device_kernelINS_4gemm6kernel13GemmUniversalIN4cute5tupleIJiiiiEEENS1_10collective13CollectiveMmaINS1_34MainloopSm90TmaGmmaWarpSpecializedILi5ENS5_IJNS4_1CILi1EEENSA_ILi2EEESB_EEENS1_32KernelTmaWarpSpecializedPingpongEEENS5_IJNSA_ILi64EEENSA_ILi128EEENSA_ILi32EEEEEENS_10bfloat16_tENS5_IJlSB_lEEESK_SL_NS4_8TiledMMAINS4_8MMA_AtomIJNS4_4SM904GMMA28MMA_64x128x16_F32BF16BF16_SSILNSP_5MajorE0ELSR_0ELNSP_7ScaleInE1ELSS_1EEEEEENS4_6LayoutINS5_IJSB_SB_SB_EEENS5_IJNSA_ILi0EEESX_SX_EEEEENS5_IJNS4_10UnderscoreES10_S10_EEEEENS4_23SM90_TMA_LOAD_MULTICASTENS4_14ComposedLayoutINS4_7SwizzleILi2ELi4ELi3EEENS4_18smem_ptr_flag_bitsILi16EEENSV_INS5_IJNSA_ILi8EEESI_EEENS5_IJSI_SB_EEEEEEEvNS4_8identityENS4_13SM90_TMA_LOADES1D_vS1E_EENS_8epilogue10collective6detail29Sm90TmaWarpSpecializedAdapterINS1I_15DefaultEpilogueISK_SL_SL_NS1H_6thread17LinearCombinationISK_Li1EffLNS1M_9ScaleType4KindE0ELNS_15FloatRoundStyleE2ESK_EENS1_15EpilogueDefaultEEEEEvvEEEEvNT_6ParamsE)
        /*0008*/ 	.word	0x000000a8


	//----- nvinfo : EIATTR_FRAME_SIZE
	.align		4
.L_15:
        /*000c*/ 	.byte	0x04, 0x11
        /*000e*/ 	.short	(.L_17 - .L_16)
	.align		4
.L_16:
        /*0010*/ 	.word	index@(_ZN7cutlass13device_kernelINS_4gemm6kernel13GemmUniversalIN4cute5tupleIJiiiiEEENS1_10collective13CollectiveMmaINS1_34MainloopSm90TmaGmmaWarpSpecializedILi5ENS5_IJNS4_1CILi1EEENSA_ILi2EEESB_EEENS1_32KernelTmaWarpSpecializedPingpongEEENS5_IJNSA_ILi64EEENSA_ILi128EEENSA_ILi32EEEEEENS_10bfloat16_tENS5_IJlSB_lEEESK_SL_NS4_8TiledMMAINS4_8MMA_AtomIJNS4_4SM904GMMA28MMA_64x128x16_F32BF16BF16_SSILNSP_5MajorE0ELSR_0ELNSP_7ScaleInE1ELSS_1EEEEEENS4_6LayoutINS5_IJSB_SB_SB_EEENS5_IJNSA_ILi0EEESX_SX_EEEEENS5_IJNS4_10UnderscoreES10_S10_EEEEENS4_23SM90_TMA_LOAD_MULTICASTENS4_14ComposedLayoutINS4_7SwizzleILi2ELi4ELi3EEENS4_18smem_ptr_flag_bitsILi16EEENSV_INS5_IJNSA_ILi8EEESI_EEENS5_IJSI_SB_EEEEEEEvNS4_8identityENS4_13SM90_TMA_LOADES1D_vS1E_EENS_8epilogue10collective6detail29Sm90TmaWarpSpecializedAdapterINS1I_15DefaultEpilogueISK_SL_SL_NS1H_6thread17LinearCombinationISK_Li1EffLNS1M_9ScaleType4KindE0ELNS_15FloatRoundStyleE2ESK_EENS1_15EpilogueDefaultEEEEEvvEEEEvNT_6ParamsE)
        /*0014*/ 	.word	0x00000008


	//----- nvinfo : EIATTR_MIN_STACK_SIZE
	.align		4
.L_17:
        /*0018*/ 	.byte	0x04, 0x12
        /*001a*/ 	.short	(.L_19 - .L_18)
	.align		4
.L_18:
        /*001c*/ 	.word	index@(_ZN7cutlass13device_kernelINS_4gemm6kernel13GemmUniversalIN4cute5tupleIJiiiiEEENS1_10collective13CollectiveMmaINS1_34MainloopSm90TmaGmmaWarpSpecializedILi5ENS5_IJNS4_1CILi1EEENSA_ILi2EEESB_EEENS1_32KernelTmaWarpSpecializedPingpongEEENS5_IJNSA_ILi64EEENSA_ILi128EEENSA_ILi32EEEEEENS_10bfloat16_tENS5_IJlSB_lEEESK_SL_NS4_8TiledMMAINS4_8MMA_AtomIJNS4_4SM904GMMA28MMA_64x128x16_F32BF16BF16_SSILNSP_5MajorE0ELSR_0ELNSP_7ScaleInE1ELSS_1EEEEEENS4_6LayoutINS5_IJSB_SB_SB_EEENS5_IJNSA_ILi0EEESX_SX_EEEEENS5_IJNS4_10UnderscoreES10_S10_EEEEENS4_23SM90_TMA_LOAD_MULTICASTENS4_14ComposedLayoutINS4_7SwizzleILi2ELi4ELi3EEENS4_18smem_ptr_flag_bitsILi16EEENSV_INS5_IJNSA_ILi8EEESI_EEENS5_IJSI_SB_EEEEEEEvNS4_8identityENS4_13SM90_TMA_LOADES1D_vS1E_EENS_8epilogue10collective6detail29Sm90TmaWarpSpecializedAdapterINS1I_15DefaultEpilogueISK_SL_SL_NS1H_6thread17LinearCombinationISK_Li1EffLNS1M_9ScaleType4KindE0ELNS_15FloatRoundStyleE2ESK_EENS1_15EpilogueDefaultEEEEEvvEEEEvNT_6ParamsE)
        /*0020*/ 	.word	0x00000008
.L_19:


//--------------------- .nv.compat                --------------------------
	.section	.nv.compat,"",@"SHT_CUDA_COMPAT_INFO"
	.align	4
        /*0000*/ 	.byte	0x02, 0x09, 0x01, 0x00, 0x02, 0x02, 0x04, 0x00, 0x02, 0x05, 0x05, 0x00, 0x03, 0x07, 0x01, 0x01
        /*0010*/ 	.byte	0x02, 0x03, 0x01, 0x00, 0x02, 0x06, 0x01, 0x00, 0x04, 0x0b, 0x08, 0x00, 0x00, 0x00, 0x00, 0x00
        /*0020*/ 	.byte	0x00, 0x00, 0x00, 0x00


//--------------------- .nv.info._ZN7cutlass13device_kernelINS_4gemm6kernel13GemmUniversalIN4cute5tupleIJiiiiEEENS1_10collective13CollectiveMmaINS1_34MainloopSm90TmaGmmaWarpSpecializedILi5ENS5_IJNS4_1CILi1EEENSA_ILi2EEESB_EEENS1_32KernelTmaWarpSpecializedPingpongEEENS5_IJNSA_ILi64EEENSA_ILi128EEENSA_ILi32EEEEEENS_10bfloat16_tENS5_IJlSB_lEEESK_SL_NS4_8TiledMMAINS4_8MMA_AtomIJNS4_4SM904GMMA28MMA_64x128x16_F32BF16BF16_SSILNSP_5MajorE0ELSR_0ELNSP_7ScaleInE1ELSS_1EEEEEENS4_6LayoutINS5_IJSB_SB_SB_EEENS5_IJNSA_ILi0EEESX_SX_EEEEENS5_IJNS4_10UnderscoreES10_S10_EEEEENS4_23SM90_TMA_LOAD_MULTICASTENS4_14ComposedLayoutINS4_7SwizzleILi2ELi4ELi3EEENS4_18smem_ptr_flag_bitsILi16EEENSV_INS5_IJNSA_ILi8EEESI_EEENS5_IJSI_SB_EEEEEEEvNS4_8identityENS4_13SM90_TMA_LOADES1D_vS1E_EENS_8epilogue10collective6detail29Sm90TmaWarpSpecializedAdapterINS1I_15DefaultEpilogueISK_SL_SL_NS1H_6thread17LinearCombinationISK_Li1EffLNS1M_9ScaleType4KindE0ELNS_15FloatRoundStyleE2ESK_EENS1_15EpilogueDefaultEEEEEvvEEEEvNT_6ParamsE --------------------------
	.section	.nv.info._ZN7cutlass13device_kernelINS_4gemm6kernel13GemmUniversalIN4cute5tupleIJiiiiEEENS1_10collective13CollectiveMmaINS1_34MainloopSm90TmaGmmaWarpSpecializedILi5ENS5_IJNS4_1CILi1EEENSA_ILi2EEESB_EEENS1_32KernelTmaWarpSpecializedPingpongEEENS5_IJNSA_ILi64EEENSA_ILi128EEENSA_ILi32EEEEEENS_10bfloat16_tENS5_IJlSB_lEEESK_SL_NS4_8TiledMMAINS4_8MMA_AtomIJNS4_4SM904GMMA28MMA_64x128x16_F32BF16BF16_SSILNSP_5MajorE0ELSR_0ELNSP_7ScaleInE1ELSS_1EEEEEENS4_6LayoutINS5_IJSB_SB_SB_EEENS5_IJNSA_ILi0EEESX_SX_EEEEENS5_IJNS4_10UnderscoreES10_S10_EEEEENS4_23SM90_TMA_LOAD_MULTICASTENS4_14ComposedLayoutINS4_7SwizzleILi2ELi4ELi3EEENS4_18smem_ptr_flag_bitsILi16EEENSV_INS5_IJNSA_ILi8EEESI_EEENS5_IJSI_SB_EEEEEEEvNS4_8identityENS4_13SM90_TMA_LOADES1D_vS1E_EENS_8epilogue10collective6detail29Sm90TmaWarpSpecializedAdapterINS1I_15DefaultEpilogueISK_SL_SL_NS1H_6thread17LinearCombinationISK_Li1EffLNS1M_9ScaleType4KindE0ELNS_15FloatRoundStyleE2ESK_EENS1_15EpilogueDefaultEEEEEvvEEEEvNT_6ParamsE,"",@"SHT_CUDA_INFO"
	.sectionflags	@""
	.align	4


	//----- nvinfo : EIATTR_CUDA_API_VERSION
	.align		4
        /*0000*/ 	.byte	0x04, 0x37
        /*0002*/ 	.short	(.L_21 - .L_20)
.L_20:
        /*0004*/ 	.word	0x00000082


	//----- nvinfo : EIATTR_KPARAM_INFO
	.align		4
.L_21:
        /*0008*/ 	.byte	0x04, 0x17
        /*000a*/ 	.short	(.L_23 - .L_22)
.L_22:
        /*000c*/ 	.word	0x00000000
        /*0010*/ 	.short	0x0000
        /*0012*/ 	.short	0x0070
        /*0014*/ 	.byte	0x00, 0xf0, 0x01, 0x10


	//----- nvinfo : EIATTR_SPARSE_MMA_MASK
	.align		4
.L_23:
        /*0018*/ 	.byte	0x03, 0x50
        /*001a*/ 	.short	0x0000


	//----- nvinfo : EIATTR_MAXREG_COUNT
	.align		4
        /*001c*/ 	.byte	0x03, 0x1b
        /*001e*/ 	.short	0x00a8


	//----- nvinfo : EIATTR_NUM_BARRIERS
	.align		4
        /*0020*/ 	.byte	0x02, 0x4c
        /*0022*/ 	.byte	0x01
	.zero		1


	//----- nvinfo : EIATTR_EXTERNS
	.align		4
        /*0024*/ 	.byte	0x04, 0x0f
        /*0026*/ 	.short	(.L_25 - .L_24)


	//   ....[0]....
	.align		4
.L_24:
        /*0028*/ 	.word	index@(__assertfail)


	//----- nvinfo : EIATTR_ANNOTATIONS
	.align		4
.L_25:
        /*002c*/ 	.byte	0x04, 0x55
        /*002e*/ 	.short	(.L_27 - .L_26)


	//   ....[0]....
.L_26:
        /*0030*/ 	.word	0x00000001
        /*0034*/ 	.byte	0x60, 0x0d, 0x00, 0x00, 0x01, 0x00, 0x00, 0x00, 0x00, 0x61, 0x00, 0x00, 0x01, 0x00, 0x00, 0x00
        /*0044*/ 	.byte	0x80, 0x6d, 0x00, 0x00


	//----- nvinfo : EIATTR_MERCURY_ISA_VERSION
	.align		4
.L_27:
        /*0048*/ 	.byte	0x03, 0x5f
        /*004a*/ 	.short	0x0101


	//----- nvinfo : EIATTR_INT_WARP_WIDE_INSTR_OFFSETS
	.align		4
        /*004c*/ 	.byte	0x04, 0x31
        /*004e*/ 	.short	(.L_29 - .L_28)


	//   ....[0]....
.L_28:
        /*0050*/ 	.word	0x000004b0


	//   ....[1]....
        /*0054*/ 	.word	0x000004f0


	//   ....[2]....
        /*0058*/ 	.word	0x00000630


	//   ....[3]....
        /*005c*/ 	.word	0x00000640


	//   ....[4]....
        /*0060*/ 	.word	0x00000660


	//   ....[5]....
        /*0064*/ 	.word	0x00000680


	//   ....[6]....
        /*0068*/ 	.word	0x00000730


	//   ....[7]....
        /*006c*/ 	.word	0x00000780


	//   ....[8]....
        /*0070*/ 	.word	0x00001dd0


	//----- nvinfo : EIATTR_COOP_GROUP_MASK_REGIDS
	.align		4
.L_29:
        /*0074*/ 	.byte	0x04, 0x29
        /*0076*/ 	.short	(.L_31 - .L_30)


	//   ....[0]....
.L_30:
        /*0078*/ 	.word	0xffffffff


	//   ....[1]....
        /*007c*/ 	.word	0xffffffff


	//   ....[2]....
        /*0080*/ 	.word	0xffffffff


	//   ....[3]....
        /*0084*/ 	.word	0xffffffff


	//   ....[4]....
        /*0088*/ 	.word	0xffffffff


	//   ....[5]....
        /*008c*/ 	.word	0xffffffff


	//   ....[6]....
        /*0090*/ 	.word	0xffffffff


	//----- nvinfo : EIATTR_COOP_GROUP_INSTR_OFFSETS
	.align		4
.L_31:
        /*0094*/ 	.byte	0x04, 0x28
        /*0096*/ 	.short	(.L_33 - .L_32)


	//   ....[0]....
.L_32:
        /*0098*/ 	.word	0x00000070


	//   ....[1]....
        /*009c*/ 	.word	0x00000080


	//   ....[2]....
        /*00a0*/ 	.word	0x00000140


	//   ....[3]....
        /*00a4*/ 	.word	0x000002f0


	//   ....[4]....
        /*00a8*/ 	.word	0x00000330


	//   ....[5]....
        /*00ac*/ 	.word	0x000007d0


	//   ....[6]....
        /*00b0*/ 	.word	0x00000900


	//----- nvinfo : EIATTR_REG_RECONFIG
	.align		4
.L_33:
        /*00b4*/ 	.byte	0x01, 0x54
	.zero		2


	//----- nvinfo : EIATTR_SYSCALL_OFFSETS
	.align		4
        /*00b8*/ 	.byte	0x04, 0x46
        /*00ba*/ 	.short	(.L_35 - .L_34)


	//   ....[0]....
.L_34:
        /*00bc*/ 	.word	0x00001810


	//----- nvinfo : EIATTR_MBARRIER_INSTR_OFFSETS
	.align		4
.L_35:
        /*00c0*/ 	.byte	0x04, 0x39
        /*00c2*/ 	.short	(.L_37 - .L_36)


	//   ....[0]....
.L_36:
        /*00c4*/ 	.word	0x00000240
        /*00c8*/ 	.word	0x000000ff
        /*00cc*/ 	.word	0x00000000
        /*00d0*/ 	.short	0x0100
        /*00d2*/ 	.byte	0x08
	.zero		1


	//   ....[1]....
        /*00d4*/ 	.word	0x00000250
        /*00d8*/ 	.word	0x000000ff
        /*00dc*/ 	.word	0x00000028
        /*00e0*/ 	.short	0x0100
        /*00e2*/ 	.byte	0x08
	.zero		1


	//   ....[2]....
        /*00e4*/ 	.word	0x00000260
        /*00e8*/ 	.word	0x000000ff
        /*00ec*/ 	.word	0x00000008
        /*00f0*/ 	.short	0x0100
        /*00f2*/ 	.byte	0x08
	.zero		1


	//   ....[3]....
        /*00f4*/ 	.word	0x00000270
        /*00f8*/ 	.word	0x000000ff
        /*00fc*/ 	.word	0x00000030
        /*0100*/ 	.short	0x0100
        /*0102*/ 	.byte	0x08
	.zero		1


	//   ....[4]....
        /*0104*/ 	.word	0x00000280
        /*0108*/ 	.word	0x000000ff
        /*010c*/ 	.word	0x00000010
        /*0110*/ 	.short	0x0100
        /*0112*/ 	.byte	0x08
	.zero		1


	//   ....[5]....
        /*0114*/ 	.word	0x00000290
        /*0118*/ 	.word	0x000000ff
        /*011c*/ 	.word	0x00000038
        /*0120*/ 	.short	0x0100
        /*0122*/ 	.byte	0x08
	.zero		1


	//   ....[6]....
        /*0124*/ 	.word	0x000002a0
        /*0128*/ 	.word	0x000000ff
        /*012c*/ 	.word	0x00000018
        /*0130*/ 	.short	0x0100
        /*0132*/ 	.byte	0x08
	.zero		1


	//   ....[7]....
        /*0134*/ 	.word	0x000002b0
        /*0138*/ 	.word	0x000000ff
        /*013c*/ 	.word	0x00000040
        /*0140*/ 	.short	0x0100
        /*0142*/ 	.byte	0x08
	.zero		1


	//   ....[8]....
        /*0144*/ 	.word	0x000002c0
        /*0148*/ 	.word	0x000000ff
        /*014c*/ 	.word	0x00000020
        /*0150*/ 	.short	0x0100
        /*0152*/ 	.byte	0x08
	.zero		1


	//   ....[9]....
        /*0154*/ 	.word	0x000002d0
        /*0158*/ 	.word	0x000000ff
        /*015c*/ 	.word	0x00000048
        /*0160*/ 	.short	0x0100
        /*0162*/ 	.byte	0x08
	.zero		1


	//   ....[10]....
        /*0164*/ 	.word	0x000007b0
        /*0168*/ 	.word	0x000000ff
        /*016c*/ 	.word	0x00000080
        /*0170*/ 	.short	0x0100
        /*0172*/ 	.byte	0x08
	.zero		1


	//   ....[11]....
        /*0174*/ 	.word	0x00000850
        /*0178*/ 	.word	0x000000ff
        /*017c*/ 	.word	0x00000088
        /*0180*/ 	.short	0x0100
        /*0182*/ 	.byte	0x08
	.zero		1


	//   ....[12]....
        /*0184*/ 	.word	0x00000880
        /*0188*/ 	.word	0x000000ff
        /*018c*/ 	.word	0x00000060
        /*0190*/ 	.short	0x0100
        /*0192*/ 	.byte	0x09
	.zero		1


	//   ....[13]....
        /*0194*/ 	.word	0x00000890
        /*0198*/ 	.word	0x000000ff
        /*019c*/ 	.word	0x00000068
        /*01a0*/ 	.short	0x0100
        /*01a2*/ 	.byte	0x09
	.zero		1


	//   ....[14]....
        /*01a4*/ 	.word	0x000008a0
        /*01a8*/ 	.word	0x000000ff
        /*01ac*/ 	.word	0x00000070
        /*01b0*/ 	.short	0x0100
        /*01b2*/ 	.byte	0x09
	.zero		1


	//   ....[15]....
        /*01b4*/ 	.word	0x000008b0
        /*01b8*/ 	.word	0x000000ff
        /*01bc*/ 	.word	0x00000078
        /*01c0*/ 	.short	0x0100
        /*01c2*/ 	.byte	0x09
	.zero		1


	//   ....[16]....
        /*01c4*/ 	.word	0x000016f0
        /*01c8*/ 	.word	0x0000005e
        /*01cc*/ 	.word	0x00000000
        /*01d0*/ 	.short	0x010a
        /*01d2*/ 	.byte	0x2a
	.zero		1


	//   ....[17]....
        /*01d4*/ 	.word	0x00001890
        /*01d8*/ 	.word	0x00000003
        /*01dc*/ 	.word	0x00000000
        /*01e0*/ 	.short	0x010a
        /*01e2*/ 	.byte	0x3f
	.zero		1


	//   ....[18]....
        /*01e4*/ 	.word	0x000018d0
        /*01e8*/ 	.word	0x00000003
        /*01ec*/ 	.word	0x00000000
        /*01f0*/ 	.short	0x010a
        /*01f2*/ 	.byte	0x3f
	.zero		1


	//   ....[19]....
        /*01f4*/ 	.word	0x00001ad0
        /*01f8*/ 	.word	0x000000ff
        /*01fc*/ 	.word	0x00000000
        /*0200*/ 	.short	0x010a
        /*0202*/ 	.byte	0x04
	.zero		1


	//   ....[20]....
        /*0204*/ 	.word	0x00001b10
        /*0208*/ 	.word	0x000000ff
        /*020c*/ 	.word	0x00000000
        /*0210*/ 	.short	0x010a
        /*0212*/ 	.byte	0x04
	.zero		1


	//   ....[21]....
        /*0214*/ 	.word	0x00001c70
        /*0218*/ 	.word	0x00000005
        /*021c*/ 	.word	0x00000000
        /*0220*/ 	.short	0x0101
        /*0222*/ 	.byte	0x3f
	.zero		1


	//   ....[22]....
        /*0224*/ 	.word	0x00001d70
        /*0228*/ 	.word	0x0000005f
        /*022c*/ 	.word	0x00000000
        /*0230*/ 	.short	0x0101
        /*0232*/ 	.byte	0x2f
	.zero		1


	//   ....[23]....
        /*0234*/ 	.word	0x00001e70
        /*0238*/ 	.word	0x00000003
        /*023c*/ 	.word	0x00000000
        /*0240*/ 	.short	0x0101
        /*0242*/ 	.byte	0x3f
	.zero		1


	//   ....[24]....
        /*0244*/ 	.word	0x00001f30
        /*0248*/ 	.word	0x0000005e
        /*024c*/ 	.word	0x00000010
        /*0250*/ 	.short	0x010a
        /*0252*/ 	.byte	0x2a
	.zero		1


	//   ....[25]....
        /*0254*/ 	.word	0x00006120
        /*0258*/ 	.word	0x00000061
        /*025c*/ 	.word	0x00000000
        /*0260*/ 	.short	0x0101
        /*0262*/ 	.byte	0x2f
	.zero		1


	//   ....[26]....
        /*0264*/ 	.word	0x00006ac0
        /*0268*/ 	.word	0x0000000c
        /*026c*/ 	.word	0x00000028
        /*0270*/ 	.short	0x010a
        /*0272*/ 	.byte	0x3f
	.zero		1


	//   ....[27]....
        /*0274*/ 	.word	0x00006e90
        /*0278*/ 	.word	0x00000004
        /*027c*/ 	.word	0x00000088
        /*0280*/ 	.short	0x0101
        /*0282*/ 	.byte	0x3f
	.zero		1


	//   ....[28]....
        /*0284*/ 	.word	0x00007610
        /*0288*/ 	.word	0x00000007
        /*028c*/ 	.word	0x00000000
        /*0290*/ 	.short	0x010a
        /*0292*/ 	.byte	0x3f
	.zero		1


	//   ....[29]....
        /*0294*/ 	.word	0x00007690
        /*0298*/ 	.word	0x00000009
        /*029c*/ 	.word	0x00000000
        /*02a0*/ 	.short	0x010a
        /*02a2*/ 	.byte	0x3f
	.zero		1


	//   ....[30]....
        /*02a4*/ 	.word	0x00007720
        /*02a8*/ 	.word	0x00000006
        /*02ac*/ 	.word	0x00000000
        /*02b0*/ 	.short	0x010a
        /*02b2*/ 	.byte	0x3f
	.zero		1


	//   ....[31]....
        /*02b4*/ 	.word	0x000077b0
        /*02b8*/ 	.word	0x00000009
        /*02bc*/ 	.word	0x00000000
        /*02c0*/ 	.short	0x010a
        /*02c2*/ 	.byte	0x3f
	.zero		1


	//   ....[32]....
        /*02c4*/ 	.word	0x00007840
        /*02c8*/ 	.word	0x00000003
        /*02cc*/ 	.word	0x00000000
        /*02d0*/ 	.short	0x010a
        /*02d2*/ 	.byte	0x3f
	.zero		1


	//   ....[33]....
        /*02d4*/ 	.word	0x000078a0
        /*02d8*/ 	.word	0x00000060
        /*02dc*/ 	.word	0x00000000
        /*02e0*/ 	.short	0x010a
        /*02e2*/ 	.byte	0x3f
	.zero		1


	//   ....[34]....
        /*02e4*/ 	.word	0x000078f0
        /*02e8*/ 	.word	0x00000003
        /*02ec*/ 	.word	0x00000000
        /*02f0*/ 	.short	0x010a
        /*02f2*/ 	.byte	0x3f
	.zero		1


	//   ....[35]....
        /*02f4*/ 	.word	0x00007950
        /*02f8*/ 	.word	0x00000005
        /*02fc*/ 	.word	0x00000000
        /*0300*/ 	.short	0x010a
        /*0302*/ 	.byte	0x3f
	.zero		1


	//   ....[36]....
        /*0304*/ 	.word	0x000079a0
        /*0308*/ 	.word	0x00000060
        /*030c*/ 	.word	0x00000010
        /*0310*/ 	.short	0x010a
        /*0312*/ 	.byte	0x3f
	.zero		1


	//   ....[37]....
        /*0314*/ 	.word	0x00007a70
        /*0318*/ 	.word	0x0000000c
        /*031c*/ 	.word	0x00000028
        /*0320*/ 	.short	0x010a
        /*0322*/ 	.byte	0x3f
	.zero		1


	//   ....[38]....
        /*0324*/ 	.word	0x00007b40
        /*0328*/ 	.word	0x00000007
        /*032c*/ 	.word	0x00000000
        /*0330*/ 	.short	0x010a
        /*0332*/ 	.byte	0x3f
	.zero		1


	//   ....[39]....
        /*0334*/ 	.word	0x00007b90
        /*0338*/ 	.word	0x00000009
        /*033c*/ 	.word	0x00000000
        /*0340*/ 	.short	0x010a
        /*0342*/ 	.byte	0x3f
	.zero		1


	//   ....[40]....
        /*0344*/ 	.word	0x00007be0
        /*0348*/ 	.word	0x00000006
        /*034c*/ 	.word	0x00000000
        /*0350*/ 	.short	0x010a
        /*0352*/ 	.byte	0x3f
	.zero		1


	//   ....[41]....
        /*0354*/ 	.word	0x00007c30
        /*0358*/ 	.word	0x00000009
        /*035c*/ 	.word	0x00000000
        /*0360*/ 	.short	0x010a
        /*0362*/ 	.byte	0x3f
	.zero		1


	//----- nvinfo : EIATTR_NUM_MBARRIERS
	.align		4
.L_37:
        /*0364*/ 	.byte	0x03, 0x38
        /*0366*/ 	.short	0x0010


	//----- nvinfo : EIATTR_EXIT_INSTR_OFFSETS
	.align		4
        /*0368*/ 	.byte	0x04, 0x1c
        /*036a*/ 	.short	(.L_39 - .L_38)


	//   ....[0]....
.L_38:
        /*036c*/ 	.word	0x000013a0


	//   ....[1]....
        /*0370*/ 	.word	0x00001400


	//   ....[2]....
        /*0374*/ 	.word	0x000067b0


	//   ....[3]....
        /*0378*/ 	.word	0x000067e0


	//   ....[4]....
        /*037c*/ 	.word	0x00007890


	//----- nvinfo : EIATTR_MAX_THREADS
	.align		4
.L_39:
        /*0380*/ 	.byte	0x04, 0x05
        /*0382*/ 	.short	(.L_41 - .L_40)
.L_40:
        /*0384*/ 	.word	0x00000180
        /*0388*/ 	.word	0x00000001
        /*038c*/ 	.word	0x00000001


	//----- nvinfo : EIATTR_CRS_STACK_SIZE
	.align		4
.L_41:
        /*0390*/ 	.byte	0x04, 0x1e
        /*0392*/ 	.short	(.L_43 - .L_42)
.L_42:
        /*0394*/ 	.word	0x00000000


	//----- nvinfo : EIATTR_CBANK_PARAM_SIZE
	.align		4
.L_43:
        /*0398*/ 	.byte	0x03, 0x19
        /*039a*/ 	.short	0x0470


	//----- nvinfo : EIATTR_PARAM_CBANK
	.align		4
        /*039c*/ 	.byte	0x04, 0x0a
        /*039e*/ 	.short	(.L_45 - .L_44)
	.align		4
.L_44:
        /*03a0*/ 	.word	index@(.nv.constant0._ZN7cutlass13device_kernelINS_4gemm6kernel13GemmUniversalIN4cute5tupleIJiiiiEEENS1_10collective13CollectiveMmaINS1_34MainloopSm90TmaGmmaWarpSpecializedILi5ENS5_IJNS4_1CILi1EEENSA_ILi2EEESB_EEENS1_32KernelTmaWarpSpecializedPingpongEEENS5_IJNSA_ILi64EEENSA_ILi128EEENSA_ILi32EEEEEENS_10bfloat16_tENS5_IJlSB_lEEESK_SL_NS4_8TiledMMAINS4_8MMA_AtomIJNS4_4SM904GMMA28MMA_64x128x16_F32BF16BF16_SSILNSP_5MajorE0ELSR_0ELNSP_7ScaleInE1ELSS_1EEEEEENS4_6LayoutINS5_IJSB_SB_SB_EEENS5_IJNSA_ILi0EEESX_SX_EEEEENS5_IJNS4_10UnderscoreES10_S10_EEEEENS4_23SM90_TMA_LOAD_MULTICASTENS4_14ComposedLayoutINS4_7SwizzleILi2ELi4ELi3EEENS4_18smem_ptr_flag_bitsILi16EEENSV_INS5_IJNSA_ILi8EEESI_EEENS5_IJSI_SB_EEEEEEEvNS4_8identityENS4_13SM90_TMA_LOADES1D_vS1E_EENS_8epilogue10collective6detail29Sm90TmaWarpSpecializedAdapterINS1I_15DefaultEpilogueISK_SL_SL_NS1H_6thread17LinearCombinationISK_Li1EffLNS1M_9ScaleType4KindE0ELNS_15FloatRoundStyleE2ESK_EENS1_15EpilogueDefaultEEEEEvvEEEEvNT_6ParamsE)
        /*03a4*/ 	.short	0x0210
        /*03a6*/ 	.short	0x0470


	//----- nvinfo : EIATTR_SW_WAR
	.align		4
.L_45:
        /*03a8*/ 	.byte	0x04, 0x36
        /*03aa*/ 	.short	(.L_47 - .L_46)
.L_46:
        /*03ac*/ 	.word	0x00000008
.L_47:


//--------------------- .nv.callgraph             --------------------------
	.section	.nv.callgraph,"",@"SHT_CUDA_CALLGRAPH"
	.align	4
	.sectionentsize	8
	.align		4
        /*0000*/ 	.word	0x00000000
	.align		4
        /*0004*/ 	.word	0xffffffff
	.align		4
        /*0008*/ 	.word	index@(_ZN7cutlass13device_kernelINS_4gemm6kernel13GemmUniversalIN4cute5tupleIJiiiiEEENS1_10collective13CollectiveMmaINS1_34MainloopSm90TmaGmmaWarpSpecializedILi5ENS5_IJNS4_1CILi1EEENSA_ILi2EEESB_EEENS1_32KernelTmaWarpSpecializedPingpongEEENS5_IJNSA_ILi64EEENSA_ILi128EEENSA_ILi32EEEEEENS_10bfloat16_tENS5_IJlSB_lEEESK_SL_NS4_8TiledMMAINS4_8MMA_AtomIJNS4_4SM904GMMA28MMA_64x128x16_F32BF16BF16_SSILNSP_5MajorE0ELSR_0ELNSP_7ScaleInE1ELSS_1EEEEEENS4_6LayoutINS5_IJSB_SB_SB_EEENS5_IJNSA_ILi0EEESX_SX_EEEEENS5_IJNS4_10UnderscoreES10_S10_EEEEENS4_23SM90_TMA_LOAD_MULTICASTENS4_14ComposedLayoutINS4_7SwizzleILi2ELi4ELi3EEENS4_18smem_ptr_flag_bitsILi16EEENSV_INS5_IJNSA_ILi8EEESI_EEENS5_IJSI_SB_EEEEEEEvNS4_8identityENS4_13SM90_TMA_LOADES1D_vS1E_EENS_8epilogue10collective6detail29Sm90TmaWarpSpecializedAdapterINS1I_15DefaultEpilogueISK_SL_SL_NS1H_6thread17LinearCombinationISK_Li1EffLNS1M_9ScaleType4KindE0ELNS_15FloatRoundStyleE2ESK_EENS1_15EpilogueDefaultEEEEEvvEEEEvNT_6ParamsE)
	.align		4
        /*000c*/ 	.word	index@(__assertfail)
	.align		4
        /*0010*/ 	.word	0x00000000
	.align		4
        /*0014*/ 	.word	0xfffffffe
	.align		4
        /*0018*/ 	.word	0x00000000
	.align		4
        /*001c*/ 	.word	0xfffffffd
	.align		4
        /*0020*/ 	.word	0x00000000
	.align		4
        /*0024*/ 	.word	0xfffffffc


//--------------------- .nv.constant4             --------------------------
	.section	.nv.constant4,"a",@progbits
	.align	8
	.align		8
.nv.constant4:
        /*0000*/ 	.dword	__assertfail
	.align		8
        /*0008*/ 	.dword	__unnamed_1
	.align		8
        /*0010*/ 	.dword	_ZN39_INTERNAL_cabd7bf5_4_k_cu_a4f74c19_33084cuda3std3__45__cpo5beginE
	.align		8
        /*0018*/ 	.dword	_ZN39_INTERNAL_cabd7bf5_4_k_cu_a4f74c19_33084cuda3std3__45__cpo3endE
	.align		8
        /*0020*/ 	.dword	_ZN39_INTERNAL_cabd7bf5_4_k_cu_a4f74c19_33084cuda3std3__45__cpo6cbeginE
	.align		8
        /*0028*/ 	.dword	_ZN39_INTERNAL_cabd7bf5_4_k_cu_a4f74c19_33084cuda3std3__45__cpo4cendE
	.align		8
        /*0030*/ 	.dword	_ZN39_INTERNAL_cabd7bf5_4_k_cu_a4f74c19_33084cuda3std3__441_GLOBAL__N__cabd7bf5_4_k_cu_a4f74c19_33086ignoreE
	.align		8
        /*0038*/ 	.dword	_ZN39_INTERNAL_cabd7bf5_4_k_cu_a4f74c19_33084cuda3std3__419piecewise_constructE
	.align		8
        /*0040*/ 	.dword	_ZN39_INTERNAL_cabd7bf5_4_k_cu_a4f74c19_33084cuda3std3__48in_placeE
	.align		8
        /*0048*/ 	.dword	_ZN39_INTERNAL_cabd7bf5_4_k_cu_a4f74c19_33084cuda3std6ranges3__45__cpo4swapE
	.align		8
        /*0050*/ 	.dword	_ZN39_INTERNAL_cabd7bf5_4_k_cu_a4f74c19_33084cuda3std6ranges3__45__cpo9iter_moveE
	.align		8
        /*0058*/ 	.dword	_ZN39_INTERNAL_cabd7bf5_4_k_cu_a4f74c19_33084cute7productE
	.align		8
        /*0060*/ 	.dword	_ZN39_INTERNAL_cabd7bf5_4_k_cu_a4f74c19_33084cute1_E
	.align		8
        /*0068*/ 	.dword	$str$22
	.align		8
        /*0070*/ 	.dword	$str$23


//--------------------- .text._ZN7cutlass13device_kernelINS_4gemm6kernel13GemmUniversalIN4cute5tupleIJiiiiEEENS1_10collective13CollectiveMmaINS1_34MainloopSm90TmaGmmaWarpSpecializedILi5ENS5_IJNS4_1CILi1EEENSA_ILi2EEESB_EEENS1_32KernelTmaWarpSpecializedPingpongEEENS5_IJNSA_ILi64EEENSA_ILi128EEENSA_ILi32EEEEEENS_10bfloat16_tENS5_IJlSB_lEEESK_SL_NS4_8TiledMMAINS4_8MMA_AtomIJNS4_4SM904GMMA28MMA_64x128x16_F32BF16BF16_SSILNSP_5MajorE0ELSR_0ELNSP_7ScaleInE1ELSS_1EEEEEENS4_6LayoutINS5_IJSB_SB_SB_EEENS5_IJNSA_ILi0EEESX_SX_EEEEENS5_IJNS4_10UnderscoreES10_S10_EEEEENS4_23SM90_TMA_LOAD_MULTICASTENS4_14ComposedLayoutINS4_7SwizzleILi2ELi4ELi3EEENS4_18smem_ptr_flag_bitsILi16EEENSV_INS5_IJNSA_ILi8EEESI_EEENS5_IJSI_SB_EEEEEEEvNS4_8identityENS4_13SM90_TMA_LOADES1D_vS1E_EENS_8epilogue10collective6detail29Sm90TmaWarpSpecializedAdapterINS1I_15DefaultEpilogueISK_SL_SL_NS1H_6thread17LinearCombinationISK_Li1EffLNS1M_9ScaleType4KindE0ELNS_15FloatRoundStyleE2ESK_EENS1_15EpilogueDefaultEEEEEvvEEEEvNT_6ParamsE --------------------------
	.section	.text._ZN7cutlass13device_kernelINS_4gemm6kernel13GemmUniversalIN4cute5tupleIJiiiiEEENS1_10collective13CollectiveMmaINS1_34MainloopSm90TmaGmmaWarpSpecializedILi5ENS5_IJNS4_1CILi1EEENSA_ILi2EEESB_EEENS1_32KernelTmaWarpSpecializedPingpongEEENS5_IJNSA_ILi64EEENSA_ILi128EEENSA_ILi32EEEEEENS_10bfloat16_tENS5_IJlSB_lEEESK_SL_NS4_8TiledMMAINS4_8MMA_AtomIJNS4_4SM904GMMA28MMA_64x128x16_F32BF16BF16_SSILNSP_5MajorE0ELSR_0ELNSP_7ScaleInE1ELSS_1EEEEEENS4_6LayoutINS5_IJSB_SB_SB_EEENS5_IJNSA_ILi0EEESX_SX_EEEEENS5_IJNS4_10UnderscoreES10_S10_EEEEENS4_23SM90_TMA_LOAD_MULTICASTENS4_14ComposedLayoutINS4_7SwizzleILi2ELi4ELi3EEENS4_18smem_ptr_flag_bitsILi16EEENSV_INS5_IJNSA_ILi8EEESI_EEENS5_IJSI_SB_EEEEEEEvNS4_8identityENS4_13SM90_TMA_LOADES1D_vS1E_EENS_8epilogue10collective6detail29Sm90TmaWarpSpecializedAdapterINS1I_15DefaultEpilogueISK_SL_SL_NS1H_6thread17LinearCombinationISK_Li1EffLNS1M_9ScaleType4KindE0ELNS_15FloatRoundStyleE2ESK_EENS1_15EpilogueDefaultEEEEEvvEEEEvNT_6ParamsE,"ax",@progbits
	.align	128
.text._ZN7cutlass13device_kernelINS_4gemm6kernel13GemmUniversalIN4cute5tupleIJiiiiEEENS1_10collective13CollectiveMmaINS1_34MainloopSm90TmaGmmaWarpSpecializedILi5ENS5_IJNS4_1CILi1EEENSA_ILi2EEESB_EEENS1_32KernelTmaWarpSpecializedPingpongEEENS5_IJNSA_ILi64EEENSA_ILi128EEENSA_ILi32EEEEEENS_10bfloat16_tENS5_IJlSB_lEEESK_SL_NS4_8TiledMMAINS4_8MMA_AtomIJNS4_4SM904GMMA28MMA_64x128x16_F32BF16BF16_SSILNSP_5MajorE0ELSR_0ELNSP_7ScaleInE1ELSS_1EEEEEENS4_6LayoutINS5_IJSB_SB_SB_EEENS5_IJNSA_ILi0EEESX_SX_EEEEENS5_IJNS4_10UnderscoreES10_S10_EEEEENS4_23SM90_TMA_LOAD_MULTICASTENS4_14ComposedLayoutINS4_7SwizzleILi2ELi4ELi3EEENS4_18smem_ptr_flag_bitsILi16EEENSV_INS5_IJNSA_ILi8EEESI_EEENS5_IJSI_SB_EEEEEEEvNS4_8identityENS4_13SM90_TMA_LOADES1D_vS1E_EENS_8epilogue10collective6detail29Sm90TmaWarpSpecializedAdapterINS1I_15DefaultEpilogueISK_SL_SL_NS1H_6thread17LinearCombinationISK_Li1EffLNS1M_9ScaleType4KindE0ELNS_15FloatRoundStyleE2ESK_EENS1_15EpilogueDefaultEEEEEvvEEEEvNT_6ParamsE:
        .type           _ZN7cutlass13device_kernelINS_4gemm6kernel13GemmUniversalIN4cute5tupleIJiiiiEEENS1_10collective13CollectiveMmaINS1_34MainloopSm90TmaGmmaWarpSpecializedILi5ENS5_IJNS4_1CILi1EEENSA_ILi2EEESB_EEENS1_32KernelTmaWarpSpecializedPingpongEEENS5_IJNSA_ILi64EEENSA_ILi128EEENSA_ILi32EEEEEENS_10bfloat16_tENS5_IJlSB_lEEESK_SL_NS4_8TiledMMAINS4_8MMA_AtomIJNS4_4SM904GMMA28MMA_64x128x16_F32BF16BF16_SSILNSP_5MajorE0ELSR_0ELNSP_7ScaleInE1ELSS_1EEEEEENS4_6LayoutINS5_IJSB_SB_SB_EEENS5_IJNSA_ILi0EEESX_SX_EEEEENS5_IJNS4_10UnderscoreES10_S10_EEEEENS4_23SM90_TMA_LOAD_MULTICASTENS4_14ComposedLayoutINS4_7SwizzleILi2ELi4ELi3EEENS4_18smem_ptr_flag_bitsILi16EEENSV_INS5_IJNSA_ILi8EEESI_EEENS5_IJSI_SB_EEEEEEEvNS4_8identityENS4_13SM90_TMA_LOADES1D_vS1E_EENS_8epilogue10collective6detail29Sm90TmaWarpSpecializedAdapterINS1I_15DefaultEpilogueISK_SL_SL_NS1H_6thread17LinearCombinationISK_Li1EffLNS1M_9ScaleType4KindE0ELNS_15FloatRoundStyleE2ESK_EENS1_15EpilogueDefaultEEEEEvvEEEEvNT_6ParamsE,@function
        .size           _ZN7cutlass13device_kernelINS_4gemm6kernel13GemmUniversalIN4cute5tupleIJiiiiEEENS1_10collective13CollectiveMmaINS1_34MainloopSm90TmaGmmaWarpSpecializedILi5ENS5_IJNS4_1CILi1EEENSA_ILi2EEESB_EEENS1_32KernelTmaWarpSpecializedPingpongEEENS5_IJNSA_ILi64EEENSA_ILi128EEENSA_ILi32EEEEEENS_10bfloat16_tENS5_IJlSB_lEEESK_SL_NS4_8TiledMMAINS4_8MMA_AtomIJNS4_4SM904GMMA28MMA_64x128x16_F32BF16BF16_SSILNSP_5MajorE0ELSR_0ELNSP_7ScaleInE1ELSS_1EEEEEENS4_6LayoutINS5_IJSB_SB_SB_EEENS5_IJNSA_ILi0EEESX_SX_EEEEENS5_IJNS4_10UnderscoreES10_S10_EEEEENS4_23SM90_TMA_LOAD_MULTICASTENS4_14ComposedLayoutINS4_7SwizzleILi2ELi4ELi3EEENS4_18smem_ptr_flag_bitsILi16EEENSV_INS5_IJNSA_ILi8EEESI_EEENS5_IJSI_SB_EEEEEEEvNS4_8identityENS4_13SM90_TMA_LOADES1D_vS1E_EENS_8epilogue10collective6detail29Sm90TmaWarpSpecializedAdapterINS1I_15DefaultEpilogueISK_SL_SL_NS1H_6thread17LinearCombinationISK_Li1EffLNS1M_9ScaleType4KindE0ELNS_15FloatRoundStyleE2ESK_EENS1_15EpilogueDefaultEEEEEvvEEEEvNT_6ParamsE,(.L_x_203 - _ZN7cutlass13device_kernelINS_4gemm6kernel13GemmUniversalIN4cute5tupleIJiiiiEEENS1_10collective13CollectiveMmaINS1_34MainloopSm90TmaGmmaWarpSpecializedILi5ENS5_IJNS4_1CILi1EEENSA_ILi2EEESB_EEENS1_32KernelTmaWarpSpecializedPingpongEEENS5_IJNSA_ILi64EEENSA_ILi128EEENSA_ILi32EEEEEENS_10bfloat16_tENS5_IJlSB_lEEESK_SL_NS4_8TiledMMAINS4_8MMA_AtomIJNS4_4SM904GMMA28MMA_64x128x16_F32BF16BF16_SSILNSP_5MajorE0ELSR_0ELNSP_7ScaleInE1ELSS_1EEEEEENS4_6LayoutINS5_IJSB_SB_SB_EEENS5_IJNSA_ILi0EEESX_SX_EEEEENS5_IJNS4_10UnderscoreES10_S10_EEEEENS4_23SM90_TMA_LOAD_MULTICASTENS4_14ComposedLayoutINS4_7SwizzleILi2ELi4ELi3EEENS4_18smem_ptr_flag_bitsILi16EEENSV_INS5_IJNSA_ILi8EEESI_EEENS5_IJSI_SB_EEEEEEEvNS4_8identityENS4_13SM90_TMA_LOADES1D_vS1E_EENS_8epilogue10collective6detail29Sm90TmaWarpSpecializedAdapterINS1I_15DefaultEpilogueISK_SL_SL_NS1H_6thread17LinearCombinationISK_Li1EffLNS1M_9ScaleType4KindE0ELNS_15FloatRoundStyleE2ESK_EENS1_15EpilogueDefaultEEEEEvvEEEEvNT_6ParamsE)
        .other          _ZN7cutlass13device_kernelINS_4gemm6kernel13GemmUniversalIN4cute5tupleIJiiiiEEENS1_10collective13CollectiveMmaINS1_34MainloopSm90TmaGmmaWarpSpecializedILi5ENS5_IJNS4_1CILi1EEENSA_ILi2EEESB_EEENS1_32KernelTmaWarpSpecializedPingpongEEENS5_IJNSA_ILi64EEENSA_ILi128EEENSA_ILi32EEEEEENS_10bfloat16_tENS5_IJlSB_lEEESK_SL_NS4_8TiledMMAINS4_8MMA_AtomIJNS4_4SM904GMMA28MMA_64x128x16_F32BF16BF16_SSILNSP_5MajorE0ELSR_0ELNSP_7ScaleInE1ELSS_1EEEEEENS4_6LayoutINS5_IJSB_SB_SB_EEENS5_IJNSA_ILi0EEESX_SX_EEEEENS5_IJNS4_10UnderscoreES10_S10_EEEEENS4_23SM90_TMA_LOAD_MULTICASTENS4_14ComposedLayoutINS4_7SwizzleILi2ELi4ELi3EEENS4_18smem_ptr_flag_bitsILi16EEENSV_INS5_IJNSA_ILi8EEESI_EEENS5_IJSI_SB_EEEEEEEvNS4_8identityENS4_13SM90_TMA_LOADES1D_vS1E_EENS_8epilogue10collective6detail29Sm90TmaWarpSpecializedAdapterINS1I_15DefaultEpilogueISK_SL_SL_NS1H_6thread17LinearCombinationISK_Li1EffLNS1M_9ScaleType4KindE0ELNS_15FloatRoundStyleE2ESK_EENS1_15EpilogueDefaultEEEEEvvEEEEvNT_6ParamsE,@"STO_CUDA_ENTRY STV_DEFAULT"
_ZN7cutlass13device_kernelINS_4gemm6kernel13GemmUniversalIN4cute5tupleIJiiiiEEENS1_10collective13CollectiveMmaINS1_34MainloopSm90TmaGmmaWarpSpecializedILi5ENS5_IJNS4_1CILi1EEENSA_ILi2EEESB_EEENS1_32KernelTmaWarpSpecializedPingpongEEENS5_IJNSA_ILi64EEENSA_ILi128EEENSA_ILi32EEEEEENS_10bfloat16_tENS5_IJlSB_lEEESK_SL_NS4_8TiledMMAINS4_8MMA_AtomIJNS4_4SM904GMMA28MMA_64x128x16_F32BF16BF16_SSILNSP_5MajorE0ELSR_0ELNSP_7ScaleInE1ELSS_1EEEEEENS4_6LayoutINS5_IJSB_SB_SB_EEENS5_IJNSA_ILi0EEESX_SX_EEEEENS5_IJNS4_10UnderscoreES10_S10_EEEEENS4_23SM90_TMA_LOAD_MULTICASTENS4_14ComposedLayoutINS4_7SwizzleILi2ELi4ELi3EEENS4_18smem_ptr_flag_bitsILi16EEENSV_INS5_IJNSA_ILi8EEESI_EEENS5_IJSI_SB_EEEEEEEvNS4_8identityENS4_13SM90_TMA_LOADES1D_vS1E_EENS_8epilogue10collective6detail29Sm90TmaWarpSpecializedAdapterINS1I_15DefaultEpilogueISK_SL_SL_NS1H_6thread17LinearCombinationISK_Li1EffLNS1M_9ScaleType4KindE0ELNS_15FloatRoundStyleE2ESK_EENS1_15EpilogueDefaultEEEEEvvEEEEvNT_6ParamsE:
[----:B------:R-:W0:Y:S02]  /*0000*/  LDC R1, c[0x0][0x28] ;  /* 0x00000a00ff017b82 */ /* 0x000e240000000800 */
[----:B0-----:R-:W-:Y:S01]  /*0010*/  VIADD R1, R1, 0xfffffff8 ;  /* 0xfffffff801017836 */ /* 0x001fe20000000000 */
[----:B------:R-:W0:Y:S01]  /*0020*/  S2R R4, SR_TID.X ;  /* 0x0000000000047919 */ /* 0x000e220000002100 */
[----:B------:R-:W-:Y:S01]  /*0030*/  ELECT P0, URZ, PT ;  /* 0x00000000003f782f */ /* 0x000fe20003800000 */
[----:B------:R-:W-:Y:S01]  /*0040*/  BSSY B0, `(.L_x_0) ;  /* 0x000000f000007945 */ /* 0x000fe20003800000 */
[--C-:B0-----:R-:W-:Y:S02]  /*0050*/  SHF.R.U32.HI R2, RZ, 0x5, R4.reuse ;  /* 0x00000005ff027819 */ /* 0x101fe40000011604 */
[----:B------:R-:W-:-:S03]  /*0060*/  SHF.R.U32.HI R7, RZ, 0x7, R4 ;  /* 0x00000007ff077819 */ /* 0x000fc60000011604 */
[----:B------:R-:W0:Y:S04]  /*0070*/  SHFL.IDX PT, R5, R2, RZ, 0x1f ;  /* 0x00001fff02057589 */ /* 0x000e2800000e0000 */
[----:B------:R1:W2:Y:S01]  /*0080*/  SHFL.IDX PT, R10, R7, RZ, 0x1f ;  /* 0x00001fff070a7589 */ /* 0x0002a200000e0000 */
[----:B0-----:R-:W-:-:S13]  /*0090*/  ISETP.NE.OR P0, PT, R5, RZ, !P0 ;  /* 0x000000ff0500720c */ /* 0x001fda0004705670 */
[----:B-12---:R-:W-:Y:S05]  /*00a0*/  @P0 BRA `(.L_x_1) ;  /* 0x0000000000200947 */ /* 0x006fea0003800000 */
[----:B------:R-:W-:Y:S02]  /*00b0*/  ULDC.64 UR4, c[0x0][0x198] ;  /* 0x0000660000047ab9 */ /* 0x000fe40000000a00 */
[----:B------:R-:W-:Y:S02]  /*00c0*/  UIADD3 UR6, UP0, UR4, 0xf0, URZ ;  /* 0x000000f004067890 */ /* 0x000fe4000ff1e03f */
[----:B------:R-:W-:Y:S02]  /*00d0*/  UIADD3 UR4, UP1, UR4, 0x1f0, URZ ;  /* 0x000001f004047890 */ /* 0x000fe4000ff3e03f */
[----:B------:R-:W-:Y:S02]  /*00e0*/  UIADD3.X UR7, URZ, UR5, URZ, UP0, !UPT ;  /* 0x000000053f077290 */ /* 0x000fe400087fe43f */
[----:B------:R-:W-:-:S07]  /*00f0*/  UIADD3.X UR5, URZ, UR5, URZ, UP1, !UPT ;  /* 0x000000053f057290 */ /* 0x000fce0008ffe43f */
[----:B------:R0:W-:Y:S02]  /*0100*/  UTMACCTL.PF [UR6] ;  /* 0x00000000060079b9 */ /* 0x0001e40008040000 */
[----:B------:R0:W-:Y:S02]  /*0110*/  UTMACCTL.PF [UR4] ;  /* 0x00000000040079b9 */ /* 0x0001e40008040000 */
[----:B0-----:R-:W-:Y:S01]  /*0120*/  NOP ;  /* 0x0000000000007918 */ /* 0x001fe20000000000 */
.L_x_1:
[----:B------:R-:W-:Y:S05]  /*0130*/  BSYNC B0 ;  /* 0x0000000000007941 */ /* 0x000fea0003800000 */
.L_x_0:
[----:B------:R-:W0:Y:S02]  /*0140*/  SHFL.IDX PT, R8, R2, RZ, 0x1f ;  /* 0x00001fff02087589 */ /* 0x000e2400000e0000 */
[----:B0-----:R-:W-:-:S13]  /*0150*/  ISETP.NE.AND P0, PT, R8, RZ, PT ;  /* 0x000000ff0800720c */ /* 0x001fda0003f05270 */
[----:B------:R-:W-:Y:S05]  /*0160*/  @P0 BRA `(.L_x_2) ;  /* 0x0000000000600947 */ /* 0x000fea0003800000 */
[----:B------:R-:W0:Y:S01]  /*0170*/  S2UR UR8, SR_CgaCtaId ;  /* 0x00000000000879c3 */ /* 0x000e220000008800 */
[----:B------:R-:W-:Y:S01]  /*0180*/  UMOV UR4, 0x400 ;  /* 0x0000040000047882 */ /* 0x000fe20000000000 */
[----:B------:R-:W-:Y:S01]  /*0190*/  UMOV UR5, 0x1 ;  /* 0x0000000100057882 */ /* 0x000fe20000000000 */
[----:B------:R-:W-:Y:S01]  /*01a0*/  UMOV UR6, 0x2 ;  /* 0x0000000200067882 */ /* 0x000fe20000000000 */
[----:B------:R-:W-:Y:S01]  /*01b0*/  ELECT P0, URZ, PT ;  /* 0x00000000003f782f */ /* 0x000fe20003800000 */
[----:B------:R-:W-:-:S04]  /*01c0*/  UIADD3 UR6, -UR6, 0x100000, URZ ;  /* 0x0010000006067890 */ /* 0x000fc8000fffe13f */
[----:B------:R-:W-:Y:S02]  /*01d0*/  USHF.L.U32 UR7, UR6, 0xb, URZ ;  /* 0x0000000b06077899 */ /* 0x000fe4000800063f */
[----:B------:R-:W-:Y:S02]  /*01e0*/  USHF.L.U32 UR6, UR6, 0x1, URZ ;  /* 0x0000000106067899 */ /* 0x000fe4000800063f */
[----:B0-----:R-:W-:Y:S02]  /*01f0*/  ULEA UR8, UR8, UR4, 0x18 ;  /* 0x0000000408087291 */ /* 0x001fe4000f8ec03f */
[----:B------:R-:W-:-:S04]  /*0200*/  UIADD3 UR4, -UR5, 0x100000, URZ ;  /* 0x0010000005047890 */ /* 0x000fc8000fffe13f */
[----:B------:R-:W-:Y:S02]  /*0210*/  USHF.L.U32 UR5, UR4, 0xb, URZ ;  /* 0x0000000b04057899 */ /* 0x000fe4000800063f */
[----:B------:R-:W-:Y:S01]  /*0220*/  USHF.L.U32 UR4, UR4, 0x1, URZ ;  /* 0x0000000104047899 */ /* 0x000fe2000800063f */
[----:B------:R-:W0:Y:S11]  /*0230*/  FENCE.VIEW.ASYNC.S ;  /* 0x00000000000073c6 */ /* 0x000e360000000000 */
[----:B0-----:R0:W1:Y:S01]  /*0240*/  SYNCS.EXCH.64 URZ, [UR8], UR4 ;  /* 0x00000004083f75b2 */ /* 0x0010620008000100 */
[----:B------:R0:W2:Y:S01]  /*0250*/  SYNCS.EXCH.64 URZ, [UR8+0x28], UR6 ;  /* 0x00002806083f75b2 */ /* 0x0000a20008000100 */
[----:B------:R0:W3:Y:S01]  /*0260*/  SYNCS.EXCH.64 URZ, [UR8+0x8], UR4 ;  /* 0x00000804083f75b2 */ /* 0x0000e20008000100 */
[----:B------:R0:W4:Y:S01]  /*0270*/  SYNCS.EXCH.64 URZ, [UR8+0x30], UR6 ;  /* 0x00003006083f75b2 */ /* 0x0001220008000100 */
[----:B------:R0:W0:Y:S01]  /*0280*/  SYNCS.EXCH.64 URZ, [UR8+0x10], UR4 ;  /* 0x00001004083f75b2 */ /* 0x0000220008000100 */
[----:B------:R0:W0:Y:S01]  /*0290*/  SYNCS.EXCH.64 URZ, [UR8+0x38], UR6 ;  /* 0x00003806083f75b2 */ /* 0x0000220008000100 */
[----:B------:R0:W0:Y:S01]  /*02a0*/  SYNCS.EXCH.64 URZ, [UR8+0x18], UR4 ;  /* 0x00001804083f75b2 */ /* 0x0000220008000100 */
[----:B------:R0:W0:Y:S01]  /*02b0*/  SYNCS.EXCH.64 URZ, [UR8+0x40], UR6 ;  /* 0x00004006083f75b2 */ /* 0x0000220008000100 */
[----:B------:R0:W0:Y:S01]  /*02c0*/  SYNCS.EXCH.64 URZ, [UR8+0x20], UR4 ;  /* 0x00002004083f75b2 */ /* 0x0000220008000100 */
[----:B------:R0:W0:Y:S01]  /*02d0*/  SYNCS.EXCH.64 URZ, [UR8+0x48], UR6 ;  /* 0x00004806083f75b2 */ /* 0x0000220008000100 */
[----:B------:R-:W-:Y:S01]  /*02e0*/  NOP ;  /* 0x0000000000007918 */ /* 0x000fe20000000000 */
.L_x_2:
[----:B------:R-:W5:Y:S01]  /*02f0*/  SHFL.IDX PT, R11, R2, RZ, 0x1f ;  /* 0x00001fff020b7589 */ /* 0x000f6200000e0000 */
[----:B------:R-:W1:Y:S01]  /*0300*/  S2UR UR12, SR_CTAID.X ;  /* 0x00000000000c79c3 */ /* 0x000e620000002500 */
[----:B------:R-:W-:Y:S02]  /*0310*/  SHF.R.S32.HI R3, RZ, 0x1f, R4 ;  /* 0x0000001fff037819 */ /* 0x000fe40000011404 */
[----:B------:R-:W-:Y:S01]  /*0320*/  ELECT P0, URZ, PT ;  /* 0x00000000003f782f */ /* 0x000fe20003800000 */
[----:B------:R-:W2:Y:S01]  /*0330*/  SHFL.IDX PT, R9, R2, RZ, 0x1f ;  /* 0x00001fff02097589 */ /* 0x000ea200000e0000 */
[----:B------:R-:W-:Y:S02]  /*0340*/  ELECT P1, URZ, PT ;  /* 0x00000000003f782f */ /* 0x000fe40003820000 */
[----:B------:R-:W-:Y:S01]  /*0350*/  LEA.HI R3, R3, R4, RZ, 0x7 ;  /* 0x0000000403037211 */ /* 0x000fe200078f38ff */
[----:B0-----:R-:W-:Y:S01]  /*0360*/  ULDC UR4, c[0x0][0x150] ;  /* 0x0000540000047ab9 */ /* 0x001fe20000000800 */
[----:B------:R-:W0:Y:S01]  /*0370*/  S2R R6, SR_CTAID.Y ;  /* 0x0000000000067919 */ /* 0x000e220000002600 */
[----:B------:R-:W3:Y:S01]  /*0380*/  LDC R21, c[0x0][0x148] ;  /* 0x00005200ff157b82 */ /* 0x000ee20000000800 */
[----:B------:R-:W-:Y:S01]  /*0390*/  LOP3.LUT R3, R3, 0xffffff80, RZ, 0xc0, !PT ;  /* 0xffffff8003037812 */ /* 0x000fe200078ec0ff */
[----:B------:R-:W-:Y:S01]  /*03a0*/  UMOV UR11, 0x80 ;  /* 0x00000080000b7882 */ /* 0x000fe20000000000 */
[----:B------:R-:W-:Y:S01]  /*03b0*/  NOP ;  /* 0x0000000000007918 */ /* 0x000fe20000000000 */
[----:B------:R-:W-:Y:S01]  /*03c0*/  NOP ;  /* 0x0000000000007918 */ /* 0x000fe20000000000 */
[C---:B------:R-:W-:Y:S01]  /*03d0*/  VIADD R35, R10.reuse, 0xffffffff ;  /* 0xffffffff0a237836 */ /* 0x040fe20000000000 */
[----:B------:R-:W-:Y:S01]  /*03e0*/  ISETP.NE.AND P2, PT, R10, RZ, PT ;  /* 0x000000ff0a00720c */ /* 0x000fe20003f45270 */
[----:B------:R-:W-:Y:S01]  /*03f0*/  IMAD.IADD R3, R4, 0x1, -R3 ;  /* 0x0000000104037824 */ /* 0x000fe200078e0a03 */
[----:B------:R-:W4:Y:S02]  /*0400*/  LDC R15, c[0x0][0x140] ;  /* 0x00005000ff0f7b82 */ /* 0x000f240000000800 */
[----:B------:R-:W-:-:S02]  /*0410*/  ISETP.GE.U32.AND P5, PT, R35, 0x2, PT ;  /* 0x000000022300780c */ /* 0x000fc40003fa6070 */
[----:B------:R-:W-:Y:S02]  /*0420*/  SHF.R.S32.HI R0, RZ, 0x1f, R3 ;  /* 0x0000001fff007819 */ /* 0x000fe40000011403 */
[----:B-----5:R-:W-:Y:S02]  /*0430*/  ISETP.NE.OR P0, PT, R11, RZ, !P0 ;  /* 0x000000ff0b00720c */ /* 0x020fe40004705670 */
[----:B------:R-:W5:Y:S01]  /*0440*/  LDC R14, c[0x0][0x144] ;  /* 0x00005100ff0e7b82 */ /* 0x000f620000000800 */
[----:B------:R-:W-:Y:S02]  /*0450*/  SHF.R.S32.HI R11, RZ, 0x1f, R8 ;  /* 0x0000001fff0b7819 */ /* 0x000fe40000011408 */
[----:B--2---:R-:W-:Y:S02]  /*0460*/  ISETP.NE.OR P1, PT, R9, RZ, !P1 ;  /* 0x000000ff0900720c */ /* 0x004fe40004f25670 */
[----:B------:R-:W-:Y:S02]  /*0470*/  LEA.HI R11, R11, R8, RZ, 0x2 ;  /* 0x000000080b0b7211 */ /* 0x000fe400078f10ff */
[----:B-1----:R-:W-:-:S02]  /*0480*/  I2FP.F32.U32 R13, UR12 ;  /* 0x0000000c000d7c45 */ /* 0x002fc40008201000 */
[----:B------:R-:W-:Y:S02]  /*0490*/  LOP3.LUT R11, R11, 0x3ffffffc, RZ, 0xc0, !PT ;  /* 0x3ffffffc0b0b7812 */ /* 0x000fe400078ec0ff */
[----:B------:R-:W-:Y:S01]  /*04a0*/  LEA.HI R2, R0, R3, RZ, 0x3 ;  /* 0x0000000300027211 */ /* 0x000fe200078f18ff */
[----:B------:R-:W-:Y:S01]  /*04b0*/  VOTEU.ALL UP0, P0 ;  /* 0x00000000003f7886 */ /* 0x000fe20000000000 */
[----:B------:R-:W-:Y:S01]  /*04c0*/  FMUL R13, R13, UR4 ;  /* 0x000000040d0d7c20 */ /* 0x000fe20008400000 */
[----:B------:R-:W-:Y:S01]  /*04d0*/  IMAD.IADD R11, R8, 0x1, -R11 ;  /* 0x00000001080b7824 */ /* 0x000fe200078e0a0b */
[----:B0-----:R-:W-:Y:S01]  /*04e0*/  I2FP.F32.U32 R8, R6 ;  /* 0x0000000600087245 */ /* 0x001fe20000201000 */
[----:B------:R-:W-:Y:S01]  /*04f0*/  VOTEU.ALL UP1, P1 ;  /* 0x00000000003f7886 */ /* 0x000fe20000820000 */
[----:B------:R-:W0:Y:S01]  /*0500*/  @!UP0 S2UR UR7, SR_CgaCtaId ;  /* 0x00000000000789c3 */ /* 0x000e220000008800 */
[----:B------:R-:W-:Y:S01]  /*0510*/  ULDC UR4, c[0x0][0x154] ;  /* 0x0000550000047ab9 */ /* 0x000fe20000000800 */
[--C-:B------:R-:W-:Y:S01]  /*0520*/  SHF.R.S32.HI R9, RZ, 0x3, R2.reuse ;  /* 0x00000003ff097819 */ /* 0x100fe20000011402 */
[----:B------:R-:W-:Y:S01]  /*0530*/  FMUL R8, R8, UR4 ;  /* 0x0000000408087c20 */ /* 0x000fe20008400000 */
[----:B------:R-:W-:Y:S01]  /*0540*/  SHF.R.S32.HI R12, RZ, 0x1f, R2 ;  /* 0x0000001fff0c7819 */ /* 0x000fe20000011402 */
[----:B------:R-:W1:Y:S01]  /*0550*/  F2I.U32.TRUNC.NTZ R13, R13 ;  /* 0x0000000d000d7305 */ /* 0x000e62000020f000 */
[----:B------:R-:W-:Y:S01]  /*0560*/  SHF.R.S32.HI R2, RZ, 0x1f, R5 ;  /* 0x0000001fff027819 */ /* 0x000fe20000011405 */
[----:B------:R-:W-:Y:S01]  /*0570*/  UMOV UR4, 0x20 ;  /* 0x0000002000047882 */ /* 0x000fe20000000000 */
[----:B------:R-:W2:Y:S01]  /*0580*/  @!UP1 S2UR UR10, SR_CgaCtaId ;  /* 0x00000000000a99c3 */ /* 0x000ea20000008800 */
[----:B------:R-:W-:Y:S01]  /*0590*/  LEA.HI R12, R12, R9, RZ, 0x2 ;  /* 0x000000090c0c7211 */ /* 0x000fe200078f10ff */
[----:B------:R-:W-:Y:S01]  /*05a0*/  @!UP0 UMOV UR6, 0x400 ;  /* 0x0000040000068882 */ /* 0x000fe20000000000 */
[----:B------:R-:W-:Y:S01]  /*05b0*/  LEA.HI R2, R2, R5, RZ, 0x2 ;  /* 0x0000000502027211 */ /* 0x000fe200078f10ff */
[----:B------:R-:W-:-:S04]  /*05c0*/  @!UP0 UIADD3 UR4, -UR4, 0x100000, URZ ;  /* 0x0010000004048890 */ /* 0x000fc8000fffe13f */
[----:B------:R-:W-:Y:S02]  /*05d0*/  @!UP0 USHF.L.U32 UR5, UR4, 0xb, URZ ;  /* 0x0000000b04058899 */ /* 0x000fe4000800063f */
[----:B------:R-:W-:Y:S01]  /*05e0*/  @!UP0 USHF.L.U32 UR4, UR4, 0x1, URZ ;  /* 0x0000000104048899 */ /* 0x000fe2000800063f */
[----:B------:R-:W3:Y:S01]  /*05f0*/  F2I.U32.TRUNC.NTZ R8, R8 ;  /* 0x0000000800087305 */ /* 0x000ee2000020f000 */
[----:B------:R-:W-:Y:S01]  /*0600*/  LOP3.LUT R12, R12, 0xfffffffc, RZ, 0xc0, !PT ;  /* 0xfffffffc0c0c7812 */ /* 0x000fe200078ec0ff */
[----:B------:R-:W-:Y:S01]  /*0610*/  @!UP1 UMOV UR9, 0x400 ;  /* 0x0000040000099882 */ /* 0x000fe20000000000 */
[----:B------:R-:W-:Y:S01]  /*0620*/  LOP3.LUT R2, R2, 0xfffffffc, RZ, 0xc0, !PT ;  /* 0xfffffffc02027812 */ /* 0x000fe200078ec0ff */
[----:B------:R-:W-:Y:S01]  /*0630*/  VOTEU.ALL UP2, P1 ;  /* 0x00000000003f7886 */ /* 0x000fe20000840000 */
[----:B------:R-:W-:Y:S01]  /*0640*/  VOTEU.ALL UP3, P1 ;  /* 0x00000000003f7886 */ /* 0x000fe20000860000 */
[----:B------:R-:W-:Y:S01]  /*0650*/  IMAD.IADD R12, R9, 0x1, -R12 ;  /* 0x00000001090c7824 */ /* 0x000fe200078e0a0c */
[----:B------:R-:W-:Y:S01]  /*0660*/  VOTEU.ALL UP4, P1 ;  /* 0x00000000003f7886 */ /* 0x000fe20000880000 */
[----:B------:R-:W-:Y:S01]  /*0670*/  IMAD.IADD R5, R5, 0x1, -R2 ;  /* 0x0000000105057824 */ /* 0x000fe200078e0a02 */
[----:B------:R-:W-:Y:S01]  /*0680*/  VOTEU.ALL UP5, P1 ;  /* 0x00000000003f7886 */ /* 0x000fe200008a0000 */
[----:B------:R-:W-:Y:S01]  /*0690*/  IMAD R11, R11, 0x4, R12 ;  /* 0x000000040b0b7824 */ /* 0x000fe200078e020c */
[----:B0-----:R-:W-:Y:S01]  /*06a0*/  @!UP0 ULEA UR8, UR7, UR6, 0x18 ;  /* 0x0000000607088291 */ /* 0x001fe2000f8ec03f */
[----:B-1----:R-:W-:Y:S01]  /*06b0*/  IMAD.MOV R13, RZ, RZ, -R13 ;  /* 0x000000ffff0d7224 */ /* 0x002fe200078e0a0d */
[----:B------:R-:W-:-:S04]  /*06c0*/  @!UP1 UIADD3 UR6, -UR11, 0x100000, URZ ;  /* 0x001000000b069890 */ /* 0x000fc8000fffe13f */
[----:B------:R-:W-:Y:S02]  /*06d0*/  @!UP1 USHF.L.U32 UR7, UR6, 0xb, URZ ;  /* 0x0000000b06079899 */ /* 0x000fe4000800063f */
[----:B------:R-:W-:Y:S01]  /*06e0*/  @!UP1 USHF.L.U32 UR6, UR6, 0x1, URZ ;  /* 0x0000000106069899 */ /* 0x000fe2000800063f */
[----:B------:R-:W-:Y:S01]  /*06f0*/  IMAD.SHL.U32 R88, R11, 0x4, RZ ;  /* 0x000000040b587824 */ /* 0x000fe200078e00ff */
[----:B------:R-:W-:Y:S01]  /*0700*/  ISETP.NE.AND P1, PT, R5, 0x3, PT ;  /* 0x000000030500780c */ /* 0x000fe20003f25270 */
[----:B---3--:R-:W-:Y:S01]  /*0710*/  IMAD.MOV R24, RZ, RZ, -R8 ;  /* 0x000000ffff187224 */ /* 0x008fe200078e0a08 */
[----:B----4-:R-:W-:Y:S01]  /*0720*/  ISETP.EQ.U32.AND P3, PT, R15, 0x1, PT ;  /* 0x000000010f00780c */ /* 0x010fe20003f62070 */
[----:B------:R-:W-:Y:S01]  /*0730*/  VOTEU.ALL UP0, P0 ;  /* 0x00000000003f7886 */ /* 0x000fe20000000000 */
[----:B--2---:R-:W-:Y:S01]  /*0740*/  @!UP1 ULEA UR9, UR10, UR9, 0x18 ;  /* 0x000000090a099291 */ /* 0x004fe2000f8ec03f */
[----:B------:R-:W-:Y:S01]  /*0750*/  IMAD R9, R21, R24, R6 ;  /* 0x0000001815097224 */ /* 0x000fe200078e0206 */
[----:B------:R-:W-:Y:S01]  /*0760*/  LOP3.LUT R88, R11, 0xc, R88, 0x78, !PT ;  /* 0x0000000c0b587812 */ /* 0x000fe200078e7858 */
[----:B-----5:R-:W-:Y:S01]  /*0770*/  IMAD R20, R14, R13, UR12 ;  /* 0x0000000c0e147e24 */ /* 0x020fe2000f8e020d */
[----:B------:R-:W-:Y:S01]  /*0780*/  VOTEU.ALL UP1, P0 ;  /* 0x00000000003f7886 */ /* 0x000fe20000020000 */
[----:B------:R-:W-:Y:S01]  /*0790*/  LOP3.LUT P0, RZ, R3, 0x7, RZ, 0xc0, !PT ;  /* 0x0000000703ff7812 */ /* 0x000fe2000780c0ff */
[----:B------:R-:W0:Y:S02]  /*07a0*/  FENCE.VIEW.ASYNC.S ;  /* 0x00000000000073c6 */ /* 0x000e240000000000 */
[----:B0-----:R0:W1:Y:S01]  /*07b0*/  @!UP0 SYNCS.EXCH.64 URZ, [UR8+0x80], UR4 ;  /* 0x00008004083f85b2 */ /* 0x0010620008000100 */
[----:B------:R-:W-:Y:S01]  /*07c0*/  ISETP.NE.AND P4, PT, R9, R88, PT ;  /* 0x000000580900720c */ /* 0x000fe20003f85270 */
[----:B------:R0:W2:Y:S01]  /*07d0*/  SHFL.IDX PT, R14, R7, RZ, 0x1f ;  /* 0x00001fff070e7589 */ /* 0x0000a200000e0000 */
[----:B------:R-:W-:-:S02]  /*07e0*/  ISETP.EQ.OR P1, PT, R5, RZ, !P1 ;  /* 0x000000ff0500720c */ /* 0x000fc40004f22670 */
[----:B------:R-:W-:Y:S02]  /*07f0*/  ISETP.LT.U32.AND P0, PT, R88, 0x2, !P0 ;  /* 0x000000025800780c */ /* 0x000fe40004701070 */
[----:B------:R-:W-:Y:S02]  /*0800*/  ISETP.EQ.OR P4, PT, R20, RZ, !P4 ;  /* 0x000000ff1400720c */ /* 0x000fe40006782670 */
[----:B------:R-:W-:Y:S02]  /*0810*/  ISETP.EQ.AND P1, PT, R10, RZ, P1 ;  /* 0x000000ff0a00720c */ /* 0x000fe40000f22270 */
[----:B------:R-:W-:Y:S02]  /*0820*/  PLOP3.LUT P0, PT, P0, P4, PT, 0x80, 0x0 ;  /* 0x000000000000781c */ /* 0x000fe40000709070 */
[----:B------:R-:W-:Y:S02]  /*0830*/  SEL R16, RZ, 0x1, !P1 ;  /* 0x00000001ff107807 */ /* 0x000fe40004800000 */
[----:B------:R-:W-:Y:S01]  /*0840*/  P2R R99, PR, RZ, 0x1 ;  /* 0x00000001ff637803 */ /* 0x000fe20000000000 */
[----:B------:R0:W3:Y:S01]  /*0850*/  @!UP1 SYNCS.EXCH.64 URZ, [UR8+0x88], UR4 ;  /* 0x00008804083f95b2 */ /* 0x0000e20008000100 */
[----:B------:R-:W-:Y:S01]  /*0860*/  NOP ;  /* 0x0000000000007918 */ /* 0x000fe20000000000 */
[----:B------:R-:W-:Y:S01]  /*0870*/  SEL R16, R16, 0x2, P5 ;  /* 0x0000000210107807 */ /* 0x000fe20002800000 */
[----:B------:R0:W4:Y:S01]  /*0880*/  @!UP2 SYNCS.EXCH.64 URZ, [UR9+0x60], UR6 ;  /* 0x00006006093fa5b2 */ /* 0x0001220008000100 */
[----:B------:R0:W0:Y:S01]  /*0890*/  @!UP3 SYNCS.EXCH.64 URZ, [UR9+0x68], UR6 ;  /* 0x00006806093fb5b2 */ /* 0x0000220008000100 */
[----:B------:R0:W0:Y:S01]  /*08a0*/  @!UP4 SYNCS.EXCH.64 URZ, [UR9+0x70], UR6 ;  /* 0x00007006093fc5b2 */ /* 0x0000220008000100 */
[----:B------:R0:W0:Y:S01]  /*08b0*/  @!UP5 SYNCS.EXCH.64 URZ, [UR9+0x78], UR6 ;  /* 0x00007806093fd5b2 */ /* 0x0000220008000100 */
[----:B------:R-:W-:Y:S01]  /*08c0*/  NOP ;  /* 0x0000000000007918 */ /* 0x000fe20000000000 */
[----:B-1----:R-:W-:Y:S05]  /*08d0*/  @!P3 BRA `(.L_x_3) ;  /* 0x000000000008b947 */ /* 0x002fea0003800000 */
[----:B0--34-:R-:W-:Y:S01]  /*08e0*/  UCGABAR_ARV ;  /* 0x00000000000079c7 */ /* 0x019fe20008000000 */
[----:B------:R-:W-:Y:S05]  /*08f0*/  BRA `(.L_x_4) ;  /* 0x0000000000047947 */ /* 0x000fea0003800000 */
.L_x_3:
[----:B0--34-:R-:W-:Y:S01]  /*0900*/  NOP ;  /* 0x0000000000007918 */ /* 0x019fe20000000000 */
.L_x_4:
[----:B------:R-:W-:Y:S01]  /*0910*/  ULDC.64 UR4, c[0x0][0x598] ;  /* 0x0001660000047ab9 */ /* 0x000fe20000000a00 */
[----:B------:R-:W-:Y:S01]  /*0920*/  ULDC.64 UR36, c[0x0][0x208] ;  /* 0x0000820000247ab9 */ /* 0x000fe20000000a00 */
[----:B------:R-:W-:-:S04]  /*0930*/  ISETP.NE.U32.AND P0, PT, RZ, UR4, PT ;  /* 0x00000004ff007c0c */ /* 0x000fc8000bf05070 */
[----:B------:R-:W-:-:S13]  /*0940*/  ISETP.NE.AND.EX P0, PT, RZ, UR5, PT, P0 ;  /* 0x00000005ff007c0c */ /* 0x000fda000bf05300 */
[----:B------:R-:W-:Y:S05]  /*0950*/  @!P0 BRA `(.L_x_5) ;  /* 0x00000000001c8947 */ /* 0x000fea0003800000 */
[----:B------:R-:W0:Y:S02]  /*0960*/  LDC.64 R8, c[0x0][0x598] ;  /* 0x00016600ff087b82 */ /* 0x000e240000000a00 */
[----:B0-----:R-:W3:Y:S02]  /*0970*/  LDG.E.64 R8, desc[UR36][R8.64] ;  /* 0x0000002408087981 */ /* 0x001ee4000c1e1b00 */
[----:B---3--:R-:W-:-:S04]  /*0980*/  ISETP.NE.U32.AND P0, PT, R8, RZ, PT ;  /* 0x000000ff0800720c */ /* 0x008fc80003f05070 */
[----:B------:R-:W-:-:S13]  /*0990*/  ISETP.NE.AND.EX P0, PT, R9, RZ, PT, P0 ;  /* 0x000000ff0900720c */ /* 0x000fda0003f05300 */
[----:B------:R-:W-:Y:S05]  /*09a0*/  @!P0 BRA `(.L_x_5) ;  /* 0x0000000000088947 */ /* 0x000fea0003800000 */
[----:B------:R0:W5:Y:S01]  /*09b0*/  LD.E R89, desc[UR36][R8.64] ;  /* 0x0000002408597980 */ /* 0x000162000c101900 */
[----:B------:R-:W-:Y:S05]  /*09c0*/  BRA `(.L_x_6) ;  /* 0x0000000000247947 */ /* 0x000fea0003800000 */
.L_x_5:
[----:B------:R-:W-:Y:S02]  /*09d0*/  ULDC.64 UR4, c[0x0][0x588] ;  /* 0x0001620000047ab9 */ /* 0x000fe40000000a00 */
[----:B------:R-:W-:-:S04]  /*09e0*/  ISETP.NE.U32.AND P0, PT, RZ, UR4, PT ;  /* 0x00000004ff007c0c */ /* 0x000fc8000bf05070 */
[----:B------:R-:W-:-:S13]  /*09f0*/  ISETP.NE.AND.EX P0, PT, RZ, UR5, PT, P0 ;  /* 0x00000005ff007c0c */ /* 0x000fda000bf05300 */
[----:B------:R-:W-:Y:S05]  /*0a00*/  @!P0 BRA `(.L_x_7) ;  /* 0x00000000000c8947 */ /* 0x000fea0003800000 */
[----:B------:R-:W0:Y:S02]  /*0a10*/  LDC.64 R8, c[0x0][0x588] ;  /* 0x00016200ff087b82 */ /* 0x000e240000000a00 */
[----:B0-----:R1:W5:Y:S01]  /*0a20*/  LDG.E R89, desc[UR36][R8.64] ;  /* 0x0000002408597981 */ /* 0x001362000c1e1900 */
[----:B------:R-:W-:Y:S05]  /*0a30*/  BRA `(.L_x_6) ;  /* 0x0000000000087947 */ /* 0x000fea0003800000 */
.L_x_7:
[----:B------:R-:W-:Y:S02]  /*0a40*/  ULDC UR4, c[0x0][0x580] ;  /* 0x0001600000047ab9 */ /* 0x000fe40000000800 */
[----:B------:R-:W-:-:S07]  /*0a50*/  IMAD.U32 R89, RZ, RZ, UR4 ;  /* 0x00000004ff597e24 */ /* 0x000fce000f8e00ff */
.L_x_6:
[----:B------:R-:W-:Y:S02]  /*0a60*/  ULDC.64 UR4, c[0x0][0x5a0] ;  /* 0x0001680000047ab9 */ /* 0x000fe40000000a00 */
[----:B------:R-:W-:-:S04]  /*0a70*/  ISETP.NE.U32.AND P0, PT, RZ, UR4, PT ;  /* 0x00000004ff007c0c */ /* 0x000fc8000bf05070 */
[----:B------:R-:W-:-:S13]  /*0a80*/  ISETP.NE.AND.EX P0, PT, RZ, UR5, PT, P0 ;  /* 0x00000005ff007c0c */ /* 0x000fda000bf05300 */
[----:B------:R-:W-:Y:S05]  /*0a90*/  @!P0 BRA `(.L_x_8) ;  /* 0x00000000001c8947 */ /* 0x000fea0003800000 */
[----:B01----:R-:W0:Y:S02]  /*0aa0*/  LDC.64 R8, c[0x0][0x5a0] ;  /* 0x00016800ff087b82 */ /* 0x003e240000000a00 */
[----:B0-----:R-:W3:Y:S02]  /*0ab0*/  LDG.E.64 R8, desc[UR36][R8.64] ;  /* 0x0000002408087981 */ /* 0x001ee4000c1e1b00 */
[----:B---3--:R-:W-:-:S04]  /*0ac0*/  ISETP.NE.U32.AND P0, PT, R8, RZ, PT ;  /* 0x000000ff0800720c */ /* 0x008fc80003f05070 */
[----:B------:R-:W-:-:S13]  /*0ad0*/  ISETP.NE.AND.EX P0, PT, R9, RZ, PT, P0 ;  /* 0x000000ff0900720c */ /* 0x000fda0003f05300 */
[----:B------:R-:W-:Y:S05]  /*0ae0*/  @!P0 BRA `(.L_x_8) ;  /* 0x0000000000088947 */ /* 0x000fea0003800000 */
[----:B------:R0:W5:Y:S01]  /*0af0*/  LD.E R90, desc[UR36][R8.64] ;  /* 0x00000024085a7980 */ /* 0x000162000c101900 */
[----:B------:R-:W-:Y:S05]  /*0b00*/  BRA `(.L_x_9) ;  /* 0x0000000000247947 */ /* 0x000fea0003800000 */
.L_x_8:
[----:B------:R-:W-:Y:S02]  /*0b10*/  ULDC.64 UR4, c[0x0][0x590] ;  /* 0x0001640000047ab9 */ /* 0x000fe40000000a00 */
[----:B------:R-:W-:-:S04]  /*0b20*/  ISETP.NE.U32.AND P0, PT, RZ, UR4, PT ;  /* 0x00000004ff007c0c */ /* 0x000fc8000bf05070 */
[----:B------:R-:W-:-:S13]  /*0b30*/  ISETP.NE.AND.EX P0, PT, RZ, UR5, PT, P0 ;  /* 0x00000005ff007c0c */ /* 0x000fda000bf05300 */
[----:B------:R-:W-:Y:S05]  /*0b40*/  @!P0 BRA `(.L_x_10) ;  /* 0x00000000000c8947 */ /* 0x000fea0003800000 */
[----:B------:R-:W3:Y:S02]  /*0b50*/  LDC.64 R90, c[0x0][0x590] ;  /* 0x00016400ff5a7b82 */ /* 0x000ee40000000a00 */
[----:B---3--:R3:W5:Y:S01]  /*0b60*/  LDG.E R90, desc[UR36][R90.64] ;  /* 0x000000245a5a7981 */ /* 0x008762000c1e1900 */
[----:B------:R-:W-:Y:S05]  /*0b70*/  BRA `(.L_x_9) ;  /* 0x0000000000087947 */ /* 0x000fea0003800000 */
.L_x_10:
[----:B------:R-:W-:Y:S02]  /*0b80*/  ULDC UR4, c[0x0][0x584] ;  /* 0x0001610000047ab9 */ /* 0x000fe40000000800 */
[----:B------:R-:W-:-:S07]  /*0b90*/  IMAD.U32 R90, RZ, RZ, UR4 ;  /* 0x00000004ff5a7e24 */ /* 0x000fce000f8e00ff */
.L_x_9:
[----:B------:R-:W4:Y:S01]  /*0ba0*/  LDC R2, c[0x0][0x65c] ;  /* 0x00019700ff027b82 */ /* 0x000f220000000800 */
[----:B------:R-:W-:Y:S01]  /*0bb0*/  ULDC UR6, c[0x0][0x28c] ;  /* 0x0000a30000067ab9 */ /* 0x000fe20000000800 */
[----:B------:R-:W-:Y:S01]  /*0bc0*/  ISETP.NE.AND P0, PT, R10, 0x2, PT ;  /* 0x000000020a00780c */ /* 0x000fe20003f05270 */
[----:B------:R-:W-:Y:S01]  /*0bd0*/  UIADD3 UR6, UR6, 0x1f, URZ ;  /* 0x0000001f06067890 */ /* 0x000fe2000fffe03f */
[----:B01----:R-:W-:Y:S01]  /*0be0*/  IMAD.U32 R8, RZ, RZ, UR12 ;  /* 0x0000000cff087e24 */ /* 0x003fe2000f8e00ff */
[----:B------:R-:W-:Y:S01]  /*0bf0*/  UMOV UR38, URZ ;  /* 0x0000003f00267c82 */ /* 0x000fe20008000000 */
[----:B------:R-:W-:Y:S01]  /*0c00*/  IMAD.MOV.U32 R9, RZ, RZ, RZ ;  /* 0x000000ffff097224 */ /* 0x000fe200078e00ff */
[----:B------:R-:W-:Y:S01]  /*0c10*/  USHF.R.S32.HI UR7, URZ, 0x1f, UR6 ;  /* 0x0000001f3f077899 */ /* 0x000fe20008011406 */
[----:B------:R-:W-:Y:S01]  /*0c20*/  UMOV UR39, URZ ;  /* 0x0000003f00277c82 */ /* 0x000fe20008000000 */
[----:B------:R-:W-:Y:S02]  /*0c30*/  ULDC.64 UR8, c[0x0][0x650] ;  /* 0x0001940000087ab9 */ /* 0x000fe40000000a00 */
[----:B------:R-:W-:-:S04]  /*0c40*/  ULEA.HI UR7, UR7, UR6, URZ, 0x5 ;  /* 0x0000000607077291 */ /* 0x000fc8000f8f283f */
[----:B------:R-:W-:Y:S01]  /*0c50*/  USHF.R.S32.HI UR40, URZ, 0x5, UR7 ;  /* 0x000000053f287899 */ /* 0x000fe20008011407 */
[----:B----4-:R-:W-:-:S13]  /*0c60*/  ISETP.NE.AND P1, PT, R2, 0x1, PT ;  /* 0x000000010200780c */ /* 0x010fda0003f25270 */
[----:B------:R-:W0:Y:S01]  /*0c70*/  @P1 LDC R19, c[0x0][0x10] ;  /* 0x00000400ff131b82 */ /* 0x000e220000000800 */
[----:B------:R-:W-:Y:S02]  /*0c80*/  @P1 IMAD.MOV.U32 R7, RZ, RZ, RZ ;  /* 0x000000ffff071224 */ /* 0x000fe400078e00ff */
[----:B------:R-:W-:-:S05]  /*0c90*/  @P1 IMAD.MOV.U32 R17, RZ, RZ, RZ ;  /* 0x000000ffff111224 */ /* 0x000fca00078e00ff */
[----:B------:R-:W1:Y:S01]  /*0ca0*/  @!P1 LDC R11, c[0x0][0xc] ;  /* 0x00000300ff0b9b82 */ /* 0x000e620000000800 */
[----:B------:R-:W-:Y:S01]  /*0cb0*/  ULDC UR4, c[0x0][0xc] ;  /* 0x0000030000047ab9 */ /* 0x000fe20000000800 */
[----:B------:R-:W-:Y:S02]  /*0cc0*/  ULDC UR5, c[0x0][0x10] ;  /* 0x0000040000057ab9 */ /* 0x000fe40000000800 */
[----:B------:R-:W-:-:S04]  /*0cd0*/  UIMAD.WIDE.U32 UR4, UR4, UR5, URZ ;  /* 0x00000005040472a5 */ /* 0x000fc8000f8e003f */
[----:B------:R-:W4:Y:S01]  /*0ce0*/  LDC R2, c[0x0][0x14] ;  /* 0x00000500ff027b82 */ /* 0x000f220000000800 */
[----:B0-----:R-:W-:-:S04]  /*0cf0*/  @P1 IMAD.WIDE.U32 R18, R19, UR12, R6 ;  /* 0x0000000c13121c25 */ /* 0x001fc8000f8e0006 */
[----:B------:R-:W-:Y:S02]  /*0d00*/  @P1 IMAD.IADD R17, R19, 0x1, R17 ;  /* 0x0000000113111824 */ /* 0x000fe400078e0211 */
[----:B-1----:R-:W-:-:S04]  /*0d10*/  @!P1 IMAD.WIDE.U32 R8, R6, R11, R8 ;  /* 0x0000000b06089225 */ /* 0x002fc800078e0008 */
[----:B------:R-:W-:Y:S02]  /*0d20*/  @!P1 IMAD.MOV.U32 R18, RZ, RZ, R8 ;  /* 0x000000ffff129224 */ /* 0x000fe400078e0008 */
[----:B------:R-:W-:Y:S02]  /*0d30*/  @!P1 IMAD.MOV.U32 R17, RZ, RZ, R9 ;  /* 0x000000ffff119224 */ /* 0x000fe400078e0009 */
[----:B----4-:R-:W-:-:S04]  /*0d40*/  IMAD.WIDE.U32 R12, R2, UR4, RZ ;  /* 0x00000004020c7c25 */ /* 0x010fc8000f8e00ff */
[----:B------:R-:W-:Y:S01]  /*0d50*/  IMAD R23, R2, UR5, RZ ;  /* 0x0000000502177c24 */ /* 0x000fe2000f8e02ff */
[----:B------:R0:W-:Y:S03]  /*0d60*/  STL.64 [R1], R12 ;  /* 0x0000000c01007387 */ /* 0x0001e60000100a00 */
[----:B------:R-:W-:Y:S01]  /*0d70*/  IMAD.IADD R23, R13, 0x1, R23 ;  /* 0x000000010d177824 */ /* 0x000fe200078e0217 */
[----:B------:R-:W-:Y:S06]  /*0d80*/  @P0 BRA `(.L_x_11) ;  /* 0x0000000000200947 */ /* 0x000fec0003800000 */
[----:B------:R-:W-:Y:S01]  /*0d90*/  UISETP.GE.U32.AND UP0, UPT, UR40, 0x5, UPT ;  /* 0x000000052800788c */ /* 0x000fe2000bf06070 */
[----:B------:R-:W-:Y:S01]  /*0da0*/  IADD3 R18, P0, R18, R12, RZ ;  /* 0x0000000c12127210 */ /* 0x000fe20007f1e0ff */
[----:B------:R-:W-:Y:S01]  /*0db0*/  UIMAD.WIDE.U32 UR4, UR40, -0x33333333, URZ ;  /* 0xcccccccd280478a5 */ /* 0x000fe2000f8e003f */
[----:B------:R-:W-:-:S03]  /*0dc0*/  UMOV UR39, URZ ;  /* 0x0000003f00277c82 */ /* 0x000fc60008000000 */
[----:B------:R-:W-:Y:S01]  /*0dd0*/  USHF.R.U32.HI UR4, URZ, 0x2, UR5 ;  /* 0x000000023f047899 */ /* 0x000fe20008011605 */
[----:B------:R-:W-:-:S03]  /*0de0*/  IMAD.X R17, R23, 0x1, R17, P0 ;  /* 0x0000000117117824 */ /* 0x000fc600000e0611 */
[----:B------:R-:W-:Y:S02]  /*0df0*/  UIMAD UR38, UR4, -0x5, UR40 ;  /* 0xfffffffb042678a4 */ /* 0x000fe4000f8e0228 */
[----:B------:R-:W-:-:S12]  /*0e00*/  @UP0 ULOP3.LUT UR39, UR4, 0x1, URZ, 0xc0, !UPT ;  /* 0x0000000104270892 */ /* 0x000fd8000f8ec03f */
.L_x_11:
[----:B------:R-:W-:Y:S01]  /*0e10*/  ISETP.GE.U32.AND P0, PT, R18, UR8, PT ;  /* 0x0000000812007c0c */ /* 0x000fe2000bf06070 */
[----:B------:R-:W-:Y:S01]  /*0e20*/  IMAD.MOV.U32 R19, RZ, RZ, -0x1 ;  /* 0xffffffffff137424 */ /* 0x000fe200078e00ff */
[----:B------:R-:W-:Y:S01]  /*0e30*/  PRMT R8, RZ, 0x7610, R8 ;  /* 0x00007610ff087816 */ /* 0x000fe20000000008 */
[----:B------:R-:W-:Y:S01]  /*0e40*/  IMAD.MOV.U32 R22, RZ, RZ, -0x1 ;  /* 0xffffffffff167424 */ /* 0x000fe200078e00ff */
[----:B------:R-:W-:Y:S01]  /*0e50*/  ISETP.GE.U32.AND.EX P0, PT, R17, UR9, PT, P0 ;  /* 0x0000000911007c0c */ /* 0x000fe2000bf06100 */
[----:B------:R-:W-:-:S12]  /*0e60*/  IMAD.MOV.U32 R2, RZ, RZ, -0x1 ;  /* 0xffffffffff027424 */ /* 0x000fd800078e00ff */
[----:B------:R-:W-:Y:S05]  /*0e70*/  @P0 BRA `(.L_x_12) ;  /* 0x00000004002c0947 */ /* 0x000fea0003800000 */
[----:B------:R-:W1:Y:S01]  /*0e80*/  LDC.64 R26, c[0x0][0x628] ;  /* 0x00018a00ff1a7b82 */ /* 0x000e620000000a00 */
[----:B------:R-:W-:Y:S02]  /*0e90*/  IMAD.MOV.U32 R8, RZ, RZ, R18 ;  /* 0x000000ffff087224 */ /* 0x000fe400078e0012 */
[----:B------:R-:W-:-:S05]  /*0ea0*/  IMAD.MOV.U32 R9, RZ, RZ, R17 ;  /* 0x000000ffff097224 */ /* 0x000fca00078e0011 */
[----:B------:R-:W4:Y:S08]  /*0eb0*/  LDC R2, c[0x0][0x630] ;  /* 0x00018c00ff027b82 */ /* 0x000f300000000800 */
[----:B------:R-:W0:Y:S01]  /*0ec0*/  LDC.64 R28, c[0x0][0x620] ;  /* 0x00018800ff1c7b82 */ /* 0x000e220000000a00 */
[----:B-1----:R-:W-:-:S04]  /*0ed0*/  ISETP.NE.U32.AND P0, PT, R26, RZ, PT ;  /* 0x000000ff1a00720c */ /* 0x002fc80003f05070 */
[----:B------:R-:W-:-:S13]  /*0ee0*/  ISETP.NE.AND.EX P0, PT, R27, RZ, PT, P0 ;  /* 0x000000ff1b00720c */ /* 0x000fda0003f05300 */
[----:B0---4-:R-:W-:Y:S05]  /*0ef0*/  @!P0 BRA `(.L_x_13) ;  /* 0x0000000000288947 */ /* 0x011fea0003800000 */
[----:B------:R-:W0:Y:S02]  /*0f00*/  LDC R13, c[0x0][0x634] ;  /* 0x00018d00ff0d7b82 */ /* 0x000e240000000800 */
[----:B0-----:R-:W-:-:S05]  /*0f10*/  IADD3 R13, P0, R18, R13, RZ ;  /* 0x0000000d120d7210 */ /* 0x001fca0007f1e0ff */
[----:B------:R-:W-:-:S04]  /*0f20*/  IMAD.X R15, RZ, RZ, R17, P0 ;  /* 0x000000ffff0f7224 */ /* 0x000fc800000e0611 */
[----:B------:R-:W-:-:S04]  /*0f30*/  IMAD.WIDE.U32 R8, R15, R26, RZ ;  /* 0x0000001a0f087225 */ /* 0x000fc800078e00ff */
[----:B------:R-:W-:-:S04]  /*0f40*/  IMAD.WIDE.U32 R10, P0, R13, R27, R8 ;  /* 0x0000001b0d0a7225 */ /* 0x000fc80007800008 */
[----:B------:R-:W-:-:S04]  /*0f50*/  IMAD.WIDE.U32 R8, R13, R26, RZ ;  /* 0x0000001a0d087225 */ /* 0x000fc800078e00ff */
[----:B------:R-:W-:Y:S01]  /*0f60*/  IMAD.X R13, RZ, RZ, RZ, P0 ;  /* 0x000000ffff0d7224 */ /* 0x000fe200000e06ff */
[----:B------:R-:W-:Y:S01]  /*0f70*/  IADD3 RZ, P0, R9, R10, RZ ;  /* 0x0000000a09ff7210 */ /* 0x000fe20007f1e0ff */
[----:B------:R-:W-:-:S04]  /*0f80*/  IMAD.MOV.U32 R12, RZ, RZ, R11 ;  /* 0x000000ffff0c7224 */ /* 0x000fc800078e000b */
[----:B------:R-:W-:-:S08]  /*0f90*/  IMAD.WIDE.U32.X R8, R15, R27, R12, P0 ;  /* 0x0000001b0f087225 */ /* 0x000fd000000e040c */
.L_x_13:
[----:B------:R-:W0:Y:S01]  /*0fa0*/  LDC.64 R32, c[0x0][0x640] ;  /* 0x00019000ff207b82 */ /* 0x000e220000000a00 */
[-C--:B------:R-:W-:Y:S01]  /*0fb0*/  SHF.R.U64 R30, R8, R2.reuse, R9 ;  /* 0x00000002081e7219 */ /* 0x080fe20000001209 */
[----:B------:R-:W-:Y:S01]  /*0fc0*/  IMAD.MOV.U32 R19, RZ, RZ, R17 ;  /* 0x000000ffff137224 */ /* 0x000fe200078e0011 */
[----:B------:R-:W-:Y:S02]  /*0fd0*/  SHF.R.U32.HI R2, RZ, R2, R9 ;  /* 0x00000002ff027219 */ /* 0x000fe40000011609 */
[----:B------:R-:W-:-:S03]  /*0fe0*/  IADD3 R11, P0, RZ, -R30, RZ ;  /* 0x8000001eff0b7210 */ /* 0x000fc60007f1e0ff */
[----:B------:R-:W1:Y:S02]  /*0ff0*/  LDC R10, c[0x0][0x618] ;  /* 0x00018600ff0a7b82 */ /* 0x000e640000000800 */
[----:B------:R-:W-:-:S04]  /*1000*/  IMAD.X R9, RZ, RZ, ~R2, P0 ;  /* 0x000000ffff097224 */ /* 0x000fc800000e0e02 */
[-C--:B------:R-:W-:Y:S02]  /*1010*/  IMAD R2, R9, R28.reuse, RZ ;  /* 0x0000001c09027224 */ /* 0x080fe400078e02ff */
[----:B------:R-:W4:Y:S01]  /*1020*/  LDC R13, c[0x0][0x608] ;  /* 0x00018200ff0d7b82 */ /* 0x000f220000000800 */
[----:B------:R-:W-:-:S04]  /*1030*/  IMAD.WIDE.U32 R8, R11, R28, R18 ;  /* 0x0000001c0b087225 */ /* 0x000fc800078e0012 */
[----:B------:R-:W-:Y:S02]  /*1040*/  IMAD R11, R11, R29, R2 ;  /* 0x0000001d0b0b7224 */ /* 0x000fe400078e0202 */
[----:B------:R-:W-:Y:S01]  /*1050*/  IMAD.MOV.U32 R2, RZ, RZ, -0x1 ;  /* 0xffffffffff027424 */ /* 0x000fe200078e00ff */
[----:B------:R-:W2:Y:S01]  /*1060*/  LDC R31, c[0x0][0x658] ;  /* 0x00019600ff1f7b82 */ /* 0x000ea20000000800 */
[----:B------:R-:W-:Y:S01]  /*1070*/  IMAD.IADD R9, R9, 0x1, R11 ;  /* 0x0000000109097824 */ /* 0x000fe200078e020b */
[----:B0-----:R-:W-:Y:S01]  /*1080*/  ISETP.NE.U32.AND P0, PT, R32, RZ, PT ;  /* 0x000000ff2000720c */ /* 0x001fe20003f05070 */
[----:B------:R-:W-:-:S03]  /*1090*/  IMAD.MOV.U32 R28, RZ, RZ, 0x1 ;  /* 0x00000001ff1c7424 */ /* 0x000fc600078e00ff */
[----:B------:R-:W-:Y:S02]  /*10a0*/  ISETP.NE.AND.EX P0, PT, R33, RZ, PT, P0 ;  /* 0x000000ff2100720c */ /* 0x000fe40003f05300 */
[----:B------:R-:W0:Y:S01]  /*10b0*/  LDC R27, c[0x0][0x600] ;  /* 0x00018000ff1b7b82 */ /* 0x000e220000000800 */
[-CC-:B-1----:R-:W-:Y:S02]  /*10c0*/  SHF.R.U64 R25, R8, R10.reuse, R9.reuse ;  /* 0x0000000a08197219 */ /* 0x182fe40000001209 */
[----:B------:R-:W-:-:S05]  /*10d0*/  SHF.R.U32.HI R8, RZ, R10, R9 ;  /* 0x0000000aff087219 */ /* 0x000fca0000011609 */
[----:B------:R-:W1:Y:S01]  /*10e0*/  LDC R22, c[0x0][0x648] ;  /* 0x00019200ff167b82 */ /* 0x000e620000000800 */
[-CC-:B----4-:R-:W-:Y:S02]  /*10f0*/  SHF.R.U64 R34, R25, R13.reuse, R8.reuse ;  /* 0x0000000d19227219 */ /* 0x190fe40000001208 */
[----:B------:R-:W-:-:S05]  /*1100*/  SHF.R.U32.HI R8, RZ, R13, R8 ;  /* 0x0000000dff087219 */ /* 0x000fca0000011608 */
[----:B------:R-:W4:Y:S01]  /*1110*/  LDC R26, c[0x0][0x638] ;  /* 0x00018e00ff1a7b82 */ /* 0x000f220000000800 */
[-CC-:B--2---:R-:W-:Y:S02]  /*1120*/  SHF.R.U64 R36, R34, R31.reuse, R8.reuse ;  /* 0x0000001f22247219 */ /* 0x184fe40000001208 */
[-C--:B------:R-:W-:Y:S02]  /*1130*/  SHF.L.U32 R2, R2, R31.reuse, RZ ;  /* 0x0000001f02027219 */ /* 0x080fe400000006ff */
[----:B------:R-:W-:Y:S01]  /*1140*/  SHF.R.U32.HI R9, RZ, R31, R8 ;  /* 0x0000001fff097219 */ /* 0x000fe20000011608 */
[----:B------:R-:W-:Y:S01]  /*1150*/  IMAD.MOV.U32 R8, RZ, RZ, R36 ;  /* 0x000000ffff087224 */ /* 0x000fe200078e0024 */
[----:B------:R-:W-:Y:S01]  /*1160*/  LOP3.LUT R15, RZ, R2, RZ, 0x33, !PT ;  /* 0x00000002ff0f7212 */ /* 0x000fe200078e33ff */
[----:B------:R-:W2:Y:S01]  /*1170*/  LDC R29, c[0x0][0x610] ;  /* 0x00018400ff1d7b82 */ /* 0x000ea20000000800 */
[----:B------:R-:W-:Y:S05]  /*1180*/  @!P0 BRA `(.L_x_14) ;  /* 0x0000000000288947 */ /* 0x000fea0003800000 */
[----:B------:R-:W3:Y:S02]  /*1190*/  LDC R13, c[0x0][0x64c] ;  /* 0x00019300ff0d7b82 */ /* 0x000ee40000000800 */
[----:B---3--:R-:W-:-:S05]  /*11a0*/  IADD3 R13, P0, R36, R13, RZ ;  /* 0x0000000d240d7210 */ /* 0x008fca0007f1e0ff */
        /* <DEDUP_REMOVED lines=8> */
.L_x_14:
[----:B-1----:R-:W-:Y:S01]  /*1230*/  SHF.R.U64 R7, R8, R22, R9 ;  /* 0x0000001608077219 */ /* 0x002fe20000001209 */
[----:B0-----:R-:W-:Y:S01]  /*1240*/  VIADD R8, R27, 0xffffffff ;  /* 0xffffffff1b087836 */ /* 0x001fe20000000000 */
[----:B------:R-:W-:Y:S01]  /*1250*/  SHF.L.U32 R2, R28, R31, RZ ;  /* 0x0000001f1c027219 */ /* 0x000fe200000006ff */
[----:B------:R-:W-:Y:S01]  /*1260*/  @P1 IMAD R20, R21, R24, R6 ;  /* 0x0000001815141224 */ /* 0x000fe200078e0206 */
[----:B------:R-:W-:Y:S01]  /*1270*/  LOP3.LUT R15, R34, R15, RZ, 0xc0, !PT ;  /* 0x0000000f220f7212 */ /* 0x000fe200078ec0ff */
[----:B------:R-:W-:Y:S01]  /*1280*/  IMAD.MOV R9, RZ, RZ, -R7 ;  /* 0x000000ffff097224 */ /* 0x000fe200078e0a07 */
[----:B------:R-:W-:Y:S01]  /*1290*/  LOP3.LUT R8, R25, R8, RZ, 0xc0, !PT ;  /* 0x0000000819087212 */ /* 0x000fe200078ec0ff */
[----:B------:R-:W-:Y:S02]  /*12a0*/  IMAD.MOV.U32 R6, RZ, RZ, 0x1 ;  /* 0x00000001ff067424 */ /* 0x000fe400078e00ff */
[----:B------:R-:W-:Y:S02]  /*12b0*/  IMAD R15, R2, R7, R15 ;  /* 0x00000007020f7224 */ /* 0x000fe400078e020f */
[----:B----4-:R-:W-:-:S02]  /*12c0*/  IMAD R2, R9, R26, R36 ;  /* 0x0000001a09027224 */ /* 0x010fc400078e0224 */
[----:B--2---:R-:W-:Y:S02]  /*12d0*/  IMAD R19, R15, R29, R20 ;  /* 0x0000001d0f137224 */ /* 0x004fe400078e0214 */
[--C-:B------:R-:W-:Y:S01]  /*12e0*/  IMAD R2, R2, R27, R8.reuse ;  /* 0x0000001b02027224 */ /* 0x100fe200078e0208 */
[----:B------:R-:W-:-:S04]  /*12f0*/  PRMT R8, R6, 0x7610, R8 ;  /* 0x0000761006087816 */ /* 0x000fc80000000008 */
[----:B------:R-:W-:Y:S02]  /*1300*/  SEL R22, R2, R19, !P1 ;  /* 0x0000001302167207 */ /* 0x000fe40004800000 */
[----:B------:R-:W-:Y:S01]  /*1310*/  SEL R19, R19, R2, !P1 ;  /* 0x0000000213137207 */ /* 0x000fe20004800000 */
[----:B------:R-:W-:-:S07]  /*1320*/  IMAD.MOV.U32 R2, RZ, RZ, R30 ;  /* 0x000000ffff027224 */ /* 0x000fce00078e001e */
.L_x_12:
[----:B------:R-:W-:Y:S05]  /*1330*/  @!P3 BRA `(.L_x_15) ;  /* 0x00000000000cb947 */ /* 0x000fea0003800000 */
[----:B------:R-:W-:Y:S01]  /*1340*/  UCGABAR_WAIT ;  /* 0x0000000000007dc7 */ /* 0x000fe20008000000 */
[----:B------:R-:W-:Y:S01]  /*1350*/  CCTL.IVALL ;  /* 0x00000000ff00798f */ /* 0x000fe20002000000 */
[----:B------:R-:W-:Y:S05]  /*1360*/  BRA `(.L_x_16) ;  /* 0x0000000000047947 */ /* 0x000fea0003800000 */
.L_x_15:
[----:B------:R-:W-:Y:S06]  /*1370*/  BAR.SYNC.DEFER_BLOCKING 0x0 ;  /* 0x0000000000007b1d */ /* 0x000fec0000010000 */
.L_x_16:
[----:B------:R-:W-:Y:S05]  /*1380*/  @!P2 BRA `(.L_x_17) ;  /* 0x00000054000ca947 */ /* 0x000fea0003800000 */
[----:B------:R-:W-:-:S13]  /*1390*/  ISETP.GT.U32.AND P0, PT, R35, 0x1, PT ;  /* 0x000000012300780c */ /* 0x000fda0003f04070 */
[----:B------:R-:W-:Y:S05]  /*13a0*/  @P0 EXIT ;  /* 0x000000000000094d */ /* 0x000fea0003800000 */
.L_x_18:
[----:B------:R-:W-:-:S08]  /*13b0*/  NOP ;  /* 0x0000000000007918 */ /* 0x000fd00000000000 */
[----:B------:R-:W1:Y:S02]  /*13c0*/  USETMAXREG.TRY_ALLOC.CTAPOOL UP0, 0xe8 ;  /* 0x000000e8000079c8 */ /* 0x000e640008000600 */
[----:B-1----:R-:W-:-:S13]  /*13d0*/  PLOP3.LUT P0, PT, PT, PT, UP0, 0x80, 0x0 ;  /* 0x000000000000781c */ /* 0x002fda0003f0f008 */
[----:B------:R-:W-:Y:S05]  /*13e0*/  @!P0 BRA `(.L_x_18) ;  /* 0xfffffffc00f08947 */ /* 0x000fea000383ffff */
[----:B------:R-:W-:-:S13]  /*13f0*/  LOP3.LUT P0, RZ, R8, 0xff, RZ, 0xc0, !PT ;  /* 0x000000ff08ff7812 */ /* 0x000fda000780c0ff */
[----:B------:R-:W-:Y:S05]  /*1400*/  @!P0 EXIT ;  /* 0x000000000000894d */ /* 0x000fea0003800000 */
[----:B------:R-:W1:Y:S01]  /*1410*/  S2UR UR4, SR_CgaCtaId ;  /* 0x00000000000479c3 */ /* 0x000e620000008800 */
[----:B--2---:R-:W-:Y:S01]  /*1420*/  VIADD R14, R14, 0xffffffff ;  /* 0xffffffff0e0e7836 */ /* 0x004fe20000000000 */
[CC--:B------:R-:W-:Y:S01]  /*1430*/  LEA.HI R4, R0.reuse, R3.reuse, RZ, 0x2 ;  /* 0x0000000300047211 */ /* 0x0c0fe200078f10ff */
[----:B------:R-:W-:Y:S01]  /*1440*/  UMOV UR41, 0x400 ;  /* 0x0000040000297882 */ /* 0x000fe20000000000 */
[----:B------:R-:W-:Y:S01]  /*1450*/  LEA.HI R0, R0, R3, RZ, 0x5 ;  /* 0x0000000300007211 */ /* 0x000fe200078f28ff */
[----:B------:R-:W-:Y:S01]  /*1460*/  UISETP.LT.AND UP0, UPT, UR40, 0x1, UPT ;  /* 0x000000012800788c */ /* 0x000fe2000bf01270 */
[----:B------:R-:W-:Y:S01]  /*1470*/  R2UR UR42, R14 ;  /* 0x000000000e2a72ca */ /* 0x000fe200000e0000 */
[----:B------:R-:W-:Y:S01]  /*1480*/  ULDC UR6, c[0x0][0x284] ;  /* 0x0000a10000067ab9 */ /* 0x000fe20000000800 */
[--C-:B------:R-:W-:Y:S01]  /*1490*/  SHF.R.S32.HI R92, RZ, 0x2, R4.reuse ;  /* 0x00000002ff5c7819 */ /* 0x100fe20000011404 */
[----:B------:R-:W-:Y:S01]  /*14a0*/  USEL UR43, UR40, 0x1, UP0 ;  /* 0x00000001282b7887 */ /* 0x000fe20008000000 */
[----:B------:R-:W-:Y:S01]  /*14b0*/  SHF.R.S32.HI R5, RZ, 0x1f, R4 ;  /* 0x0000001fff057819 */ /* 0x000fe20000011404 */
[----:B------:R-:W-:Y:S01]  /*14c0*/  USHF.L.U32 UR46, UR40, 0x1, URZ ;  /* 0x00000001282e7899 */ /* 0x000fe2000800063f */
[----:B------:R-:W-:Y:S01]  /*14d0*/  LOP3.LUT R4, R4, 0xfffffffc, RZ, 0xc0, !PT ;  /* 0xfffffffc04047812 */ /* 0x000fe200078ec0ff */
[----:B------:R-:W-:Y:S01]  /*14e0*/  UIADD3 UR43, -UR43, UR40, URZ ;  /* 0x000000282b2b7290 */ /* 0x000fe2000fffe13f */
[----:B------:R-:W-:-:S02]  /*14f0*/  LEA.HI R5, R5, R92, RZ, 0x3 ;  /* 0x0000005c05057211 */ /* 0x000fc400078f18ff */
[----:B------:R-:W-:Y:S01]  /*1500*/  ISETP.NE.AND P0, PT, R14, RZ, PT ;  /* 0x000000ff0e00720c */ /* 0x000fe20003f05270 */
[----:B---3--:R-:W-:Y:S01]  /*1510*/  IMAD.IADD R91, R3, 0x1, -R4 ;  /* 0x00000001035b7824 */ /* 0x008fe200078e0a04 */
[----:B------:R-:W-:Y:S01]  /*1520*/  LOP3.LUT R5, R5, 0xfffffff8, RZ, 0xc0, !PT ;  /* 0xfffffff805057812 */ /* 0x000fe200078ec0ff */
[----:B------:R-:W-:Y:S01]  /*1530*/  USHF.L.U32 UR42, UR42, 0x3, URZ ;  /* 0x000000032a2a7899 */ /* 0x000fe2000800063f */
[----:B------:R-:W-:Y:S02]  /*1540*/  LOP3.LUT R102, R16, 0x1, RZ, 0xfc, !PT ;  /* 0x0000000110667812 */ /* 0x000fe400078efcff */
[----:B------:R-:W-:Y:S01]  /*1550*/  SEL R103, RZ, 0x1, P0 ;  /* 0x00000001ff677807 */ /* 0x000fe20000000000 */
[----:B------:R-:W-:Y:S01]  /*1560*/  IMAD.IADD R92, R92, 0x1, -R5 ;  /* 0x000000015c5c7824 */ /* 0x000fe200078e0a05 */
[----:B-1----:R-:W-:Y:S01]  /*1570*/  ULEA UR41, UR4, UR41, 0x18 ;  /* 0x0000002904297291 */ /* 0x002fe2000f8ec03f */
[----:B------:R-:W-:Y:S01]  /*1580*/  SHF.R.S32.HI R5, RZ, 0x5, R0 ;  /* 0x00000005ff057819 */ /* 0x000fe20000011400 */
[----:B------:R-:W-:-:S02]  /*1590*/  IMAD.U32 R95, RZ, RZ, UR42 ;  /* 0x0000002aff5f7e24 */ /* 0x000fc4000f8e00ff */
[----:B------:R-:W-:Y:S01]  /*15a0*/  UIADD3 UR47, UR41, 0x60, URZ ;  /* 0x00000060292f7890 */ /* 0x000fe2000fffe03f */
[--C-:B------:R-:W-:Y:S01]  /*15b0*/  SHF.R.S32.HI R93, RZ, 0x1f, R92.reuse ;  /* 0x0000001fff5d7819 */ /* 0x100fe2000001145c */
[----:B------:R-:W-:Y:S01]  /*15c0*/  UIADD3 UR4, UR41, 0x180, URZ ;  /* 0x0000018029047890 */ /* 0x000fe2000fffe03f */
[--C-:B------:R-:W-:Y:S01]  /*15d0*/  IMAD R98, R5, -0x10, -R92.reuse ;  /* 0xfffffff005627824 */ /* 0x100fe200078e0a5c */
[----:B------:R-:W-:Y:S01]  /*15e0*/  UIADD3 UR5, UR41, 0x5180, URZ ;  /* 0x0000518029057890 */ /* 0x000fe2000fffe03f */
[----:B------:R-:W-:Y:S01]  /*15f0*/  LOP3.LUT R97, R95, 0x8, RZ, 0xc0, !PT ;  /* 0x000000085f617812 */ /* 0x000fe200078ec0ff */
[----:B------:R-:W-:Y:S01]  /*1600*/  USHF.R.U32.HI UR4, URZ, 0x4, UR4 ;  /* 0x000000043f047899 */ /* 0x000fe20008011604 */
[----:B------:R-:W-:Y:S01]  /*1610*/  IMAD.U32 R94, RZ, RZ, UR47 ;  /* 0x0000002fff5e7e24 */ /* 0x000fe2000f8e00ff */
[----:B------:R-:W-:Y:S01]  /*1620*/  USHF.R.U32.HI UR5, URZ, 0x4, UR5 ;  /* 0x000000043f057899 */ /* 0x000fe20008011605 */
[----:B------:R-:W-:Y:S01]  /*1630*/  IMAD.WIDE R92, R5, 0x10, R92 ;  /* 0x00000010055c7825 */ /* 0x000fe200078e025c */
[----:B------:R-:W-:Y:S01]  /*1640*/  ULOP3.LUT UR4, UR4, 0x3fff, URZ, 0xc0, !UPT ;  /* 0x00003fff04047892 */ /* 0x000fe2000f8ec03f */
[----:B------:R-:W-:Y:S01]  /*1650*/  LOP3.LUT R95, R95, 0x8, RZ, 0xc, !PT ;  /* 0x000000085f5f7812 */ /* 0x000fe200078e0cff */
[----:B------:R-:W-:Y:S01]  /*1660*/  ULOP3.LUT UR5, UR5, 0x3fff, URZ, 0xc0, !UPT ;  /* 0x00003fff05057892 */ /* 0x000fe2000f8ec03f */
[----:B------:R-:W-:Y:S01]  /*1670*/  VIADD R96, R94, UR42 ;  /* 0x0000002a5e607c36 */ /* 0x000fe20008000000 */
[----:B------:R-:W-:Y:S01]  /*1680*/  LOP3.LUT R97, R97, 0x18, RZ, 0x3c, !PT ;  /* 0x0000001861617812 */ /* 0x000fe200078e3cff */
[----:B------:R-:W-:Y:S01]  /*1690*/  VIADD R98, R98, UR6 ;  /* 0x0000000662627c36 */ /* 0x000fe20008000000 */
[----:B------:R-:W-:-:S02]  /*16a0*/  ULOP3.LUT UR44, UR4, 0x10000, URZ, 0xfc, !UPT ;  /* 0x00010000042c7892 */ /* 0x000fc4000f8efc3f */
[----:B------:R-:W-:-:S12]  /*16b0*/  ULOP3.LUT UR45, UR5, 0x10000, URZ, 0xfc, !UPT ;  /* 0x00010000052d7892 */ /* 0x000fd8000f8efc3f */
.L_x_166:
[----:B------:R-:W-:Y:S01]  /*16c0*/  SHF.L.U32 R3, R103, 0x1f, RZ ;  /* 0x0000001f67037819 */ /* 0x000fe200000006ff */
[----:B------:R-:W-:Y:S02]  /*16d0*/  ULDC UR4, c[0x0][0x28c] ;  /* 0x0000a30000047ab9 */ /* 0x000fe40000000800 */
[----:B------:R-:W-:Y:S01]  /*16e0*/  ISETP.LT.AND P1, PT, RZ, UR4, PT ;  /* 0x00000004ff007c0c */ /* 0x000fe2000bf21270 */
[----:B------:R-:W1:Y:S02]  /*16f0*/  SYNCS.PHASECHK.TRANS64.TRYWAIT P0, [R94+UR42], R3 ;  /* 0x000000035e0075a7 */ /* 0x000e64000800016a */
[----:B-1-3--:R-:W-:Y:S10]  /*1700*/  @!P0 BRA `(.L_x_19) ;  /* 0x0000006000648947 */ /* 0x00aff40003800000 */
.L_x_189:
[----:B------:R-:W-:Y:S05]  /*1710*/  @P1 BRA `(.L_x_20) ;  /* 0x0000000000401947 */ /* 0x000fea0003800000 */
[----:B------:R-:W-:Y:S01]  /*1720*/  MOV R0, 0x0 ;  /* 0x0000000000007802 */ /* 0x000fe20000000f00 */
[----:B------:R-:W-:Y:S01]  /*1730*/  ULDC.64 UR4, c[0x4][0x68] ;  /* 0x01001a0000047ab9 */ /* 0x000fe20000000a00 */
[----:B------:R-:W-:Y:S01]  /*1740*/  ULDC.64 UR6, c[0x4][0x8] ;  /* 0x0100020000067ab9 */ /* 0x000fe20000000a00 */
[----:B------:R-:W-:Y:S01]  /*1750*/  IMAD.U32 R4, RZ, RZ, UR4 ;  /* 0x00000004ff047e24 */ /* 0x000fe2000f8e00ff */
[----:B------:R2:W3:Y:S01]  /*1760*/  LDC.64 R14, c[0x4][R0] ;  /* 0x01000000000e7b82 */ /* 0x0004e20000000a00 */
[----:B------:R-:W-:Y:S01]  /*1770*/  IMAD.U32 R5, RZ, RZ, UR5 ;  /* 0x00000005ff057e24 */ /* 0x000fe2000f8e00ff */
[----:B------:R-:W-:Y:S01]  /*1780*/  ULDC.64 UR4, c[0x4][0x70] ;  /* 0x01001c0000047ab9 */ /* 0x000fe20000000a00 */
[----:B------:R-:W-:Y:S02]  /*1790*/  IMAD.U32 R10, RZ, RZ, UR6 ;  /* 0x00000006ff0a7e24 */ /* 0x000fe4000f8e00ff */
[----:B------:R-:W-:Y:S02]  /*17a0*/  IMAD.U32 R6, RZ, RZ, UR4 ;  /* 0x00000004ff067e24 */ /* 0x000fe4000f8e00ff */
[----:B------:R-:W-:-:S02]  /*17b0*/  IMAD.U32 R7, RZ, RZ, UR5 ;  /* 0x00000005ff077e24 */ /* 0x000fc4000f8e00ff */
[----:B------:R-:W-:Y:S02]  /*17c0*/  IMAD.U32 R11, RZ, RZ, UR7 ;  /* 0x00000007ff0b7e24 */ /* 0x000fe4000f8e00ff */
[----:B------:R-:W-:Y:S02]  /*17d0*/  IMAD.MOV.U32 R8, RZ, RZ, 0x1e1 ;  /* 0x000001e1ff087424 */ /* 0x000fe400078e00ff */
[----:B0-----:R-:W-:Y:S02]  /*17e0*/  IMAD.MOV.U32 R12, RZ, RZ, 0x1 ;  /* 0x00000001ff0c7424 */ /* 0x001fe400078e00ff */
[----:B--2---:R-:W-:-:S07]  /*17f0*/  IMAD.MOV.U32 R13, RZ, RZ, RZ ;  /* 0x000000ffff0d7224 */ /* 0x004fce00078e00ff */
[----:B------:R-:W-:-:S07]  /*1800*/  LEPC R20, `(.L_x_20) ;  /* 0x000000001014794e */ /* 0x000fce0000000000 */
[----:B-1-3-5:R-:W-:Y:S05]  /*1810*/  CALL.ABS.NOINC R14 ;  /* 0x000000000e007343 */ /* 0x02afea0003c00000 */
.L_x_20:
[----:B------:R-:W-:-:S13]  /*1820*/  ISETP.NE.AND P0, PT, R102, 0x3, PT ;  /* 0x000000036600780c */ /* 0x000fda0003f05270 */
[----:B------:R-:W-:Y:S05]  /*1830*/  @!P0 BRA `(.L_x_21) ;  /* 0x0000000000048947 */ /* 0x000fea0003800000 */
[----:B------:R-:W-:Y:S01]  /*1840*/  BPT.TRAP 0x1 ;  /* 0x000000040000795c */ /* 0x000fe20000300000 */
.L_x_21:
[----:B-1----:R-:W-:Y:S02]  /*1850*/  IMAD.U32 R3, RZ, RZ, UR38 ;  /* 0x00000026ff037e24 */ /* 0x002fe4000f8e00ff */
[----:B------:R-:W-:-:S03]  /*1860*/  IMAD.U32 R0, RZ, RZ, UR39 ;  /* 0x00000027ff007e24 */ /* 0x000fc6000f8e00ff */
[----:B------:R-:W-:Y:S02]  /*1870*/  LEA R3, R3, UR41, 0x3 ;  /* 0x0000002903037c11 */ /* 0x000fe4000f8e18ff */
[----:B------:R-:W-:-:S04]  /*1880*/  SHF.L.U32 R0, R0, 0x1f, RZ ;  /* 0x0000001f00007819 */ /* 0x000fc800000006ff */
[----:B------:R1:W2:Y:S01]  /*1890*/  SYNCS.PHASECHK.TRANS64.TRYWAIT P1, [R3+URZ], R0 ;  /* 0x00000000030075a7 */ /* 0x0002a2000802017f */
[----:B------:R-:W-:Y:S05]  /*18a0*/  @!P0 BRA `(.L_x_22) ;  /* 0x0000000000048947 */ /* 0x000fea0003800000 */
[----:B------:R-:W-:Y:S01]  /*18b0*/  BPT.TRAP 0x1 ;  /* 0x000000040000795c */ /* 0x000fe20000300000 */
.L_x_22:
[----:B--2---:R-:W-:Y:S05]  /*18c0*/  @P1 BRA `(.L_x_23) ;  /* 0x0000000000081947 */ /* 0x004fea0003800000 */
[----:B------:R-:W2:Y:S02]  /*18d0*/  SYNCS.PHASECHK.TRANS64.TRYWAIT P1, [R3+URZ], R0 ;  /* 0x00000000030075a7 */ /* 0x000ea4000802017f */
[----:B--2---:R-:W-:Y:S05]  /*18e0*/  @!P1 BRA `(.L_x_24) ;  /* 0x0000006000009947 */ /* 0x004fea0003800000 */
.L_x_23:
[----:B------:R-:W-:Y:S05]  /*18f0*/  WARPSYNC.ALL ;  /* 0x0000000000007948 */ /* 0x000fea0003800000 */
[----:B------:R-:W-:Y:S01]  /*1900*/  ULEA UR4, UR38, UR44, 0x8 ;  /* 0x0000002c26047291 */ /* 0x000fe2000f8e403f */
[----:B------:R-:W-:Y:S01]  /*1910*/  WARPGROUP.ARRIVE ;  /* 0x00000000000079c5 */ /* 0x000fe20000000000 */
[----:B------:R-:W-:Y:S01]  /*1920*/  ULEA UR6, UR38, UR45, 0x9 ;  /* 0x0000002d26067291 */ /* 0x000fe2000f8e483f */
[----:B-12---:R-:W-:Y:S01]  /*1930*/  IMAD.U32 R0, RZ, RZ, UR43 ;  /* 0x0000002bff007e24 */ /* 0x006fe2000f8e00ff */
[----:B------:R-:W-:Y:S01]  /*1940*/  UMOV UR5, 0x80000020 ;  /* 0x8000002000057882 */ /* 0x000fe20000000000 */
[----:B------:R-:W-:-:S03]  /*1950*/  UMOV UR7, 0x80000020 ;  /* 0x8000002000077882 */ /* 0x000fc60000000000 */
[----:B------:R-:W-:-:S03]  /*1960*/  ISETP.GE.AND P1, PT, R0, 0x1, PT ;  /* 0x000000010000780c */ /* 0x000fc60003f26270 */
[----:B------:R-:W-:Y:S01]  /*1970*/  HGMMA.64x128x16.F32.BF16 R24, gdesc[UR4], RZ, !UPT, gsb0 ;  /* 0x01e00000041879f0 */ /* 0x000fe2000c0018ff */
[----:B------:R-:W-:Y:S02]  /*1980*/  UIADD3 UR4, UR4, 0x2, URZ ;  /* 0x0000000204047890 */ /* 0x000fe4000fffe03f */
[----:B------:R-:W-:Y:S01]  /*1990*/  UIADD3 UR6, UR6, 0x2, URZ ;  /* 0x0000000206067890 */ /* 0x000fe2000fffe03f */
[----:B------:R-:W-:Y:S01]  /*19a0*/  UMOV UR5, 0x80000020 ;  /* 0x8000002000057882 */ /* 0x000fe20000000000 */
[----:B------:R-:W-:Y:S01]  /*19b0*/  UMOV UR7, 0x80000020 ;  /* 0x8000002000077882 */ /* 0x000fe20000000000 */
[----:B------:R-:W-:Y:S02]  /*19c0*/  WARPGROUP.DEPBAR.LE gsb0, 0x0 ;  /* 0x00008000000079c5 */ /* 0x000fe40000010000 */
[----:B------:R-:W-:-:S06]  /*19d0*/  WARPGROUP.ARRIVE ;  /* 0x00000000000079c5 */ /* 0x000fcc0000000000 */
[----:B------:R-:W-:Y:S03]  /*19e0*/  HGMMA.64x128x16.F32.BF16 R24, gdesc[UR4], R24, gsb0 ;  /* 0x01e00000041879f0 */ /* 0x000fe60008001818 */
[----:B------:R-:W-:Y:S02]  /*19f0*/  WARPGROUP.DEPBAR.LE gsb0, 0x0 ;  /* 0x00008000000079c5 */ /* 0x000fe40000010000 */
[----:B------:R-:W-:Y:S05]  /*1a00*/  @!P1 BRA `(.L_x_25) ;  /* 0x0000000000d49947 */ /* 0x000fea0003800000 */
[----:B------:R-:W-:Y:S01]  /*1a10*/  UIADD3 UR4, UR38, 0x1, URZ ;  /* 0x0000000126047890 */ /* 0x000fe2000fffe03f */
[----:B------:R-:W-:Y:S02]  /*1a20*/  IMAD.U32 R0, RZ, RZ, UR43 ;  /* 0x0000002bff007e24 */ /* 0x000fe4000f8e00ff */
[----:B------:R-:W-:Y:S01]  /*1a30*/  IMAD.U32 R3, RZ, RZ, UR38 ;  /* 0x00000026ff037e24 */ /* 0x000fe2000f8e00ff */
[----:B------:R-:W-:-:S04]  /*1a40*/  UISETP.NE.AND UP0, UPT, UR4, 0x5, UPT ;  /* 0x000000050400788c */ /* 0x000fc8000bf05270 */
[----:B------:R-:W-:Y:S02]  /*1a50*/  USEL UR5, URZ, 0x1, UP0 ;  /* 0x000000013f057887 */ /* 0x000fe40008000000 */
[----:B------:R-:W-:Y:S02]  /*1a60*/  USEL UR8, UR4, URZ, UP0 ;  /* 0x0000003f04087287 */ /* 0x000fe40008000000 */
[----:B------:R-:W-:-:S06]  /*1a70*/  ULOP3.LUT UR5, UR39, UR5, URZ, 0x3c, !UPT ;  /* 0x0000000527057292 */ /* 0x000fcc000f8e3c3f */
[----:B------:R-:W-:-:S07]  /*1a80*/  IMAD.U32 R6, RZ, RZ, UR5 ;  /* 0x00000005ff067e24 */ /* 0x000fce000f8e00ff */
.L_x_32:
[----:B------:R-:W-:Y:S05]  /*1a90*/  @!P0 BRA `(.L_x_26) ;  /* 0x0000000000048947 */ /* 0x000fea0003800000 */
[----:B------:R-:W-:Y:S01]  /*1aa0*/  BPT.TRAP 0x1 ;  /* 0x000000040000795c */ /* 0x000fe20000300000 */
.L_x_26:
[----:B------:R-:W-:Y:S01]  /*1ab0*/  ULEA UR4, UR8, UR41, 0x3 ;  /* 0x0000002908047291 */ /* 0x000fe2000f8e183f */
[----:B------:R-:W-:-:S08]  /*1ac0*/  SHF.L.U32 R4, R6, 0x1f, RZ ;  /* 0x0000001f06047819 */ /* 0x000fd000000006ff */
[----:B------:R1:W2:Y:S01]  /*1ad0*/  SYNCS.PHASECHK.TRANS64.TRYWAIT P1, [UR4], R4 ;  /* 0x00000004ff0075a7 */ /* 0x0002a20008020144 */
[----:B------:R-:W-:Y:S05]  /*1ae0*/  @!P0 BRA `(.L_x_27) ;  /* 0x0000000000048947 */ /* 0x000fea0003800000 */
[----:B------:R-:W-:Y:S01]  /*1af0*/  BPT.TRAP 0x1 ;  /* 0x000000040000795c */ /* 0x000fe20000300000 */
.L_x_27:
[----:B--2---:R-:W-:Y:S05]  /*1b00*/  @P1 BRA `(.L_x_28) ;  /* 0x0000000000081947 */ /* 0x004fea0003800000 */
[----:B------:R-:W2:Y:S02]  /*1b10*/  SYNCS.PHASECHK.TRANS64.TRYWAIT P1, [UR4], R4 ;  /* 0x00000004ff0075a7 */ /* 0x000ea40008020144 */
[----:B--2---:R-:W-:Y:S05]  /*1b20*/  @!P1 BRA `(.L_x_29) ;  /* 0x0000005c00849947 */ /* 0x004fea0003800000 */
.L_x_28:
[----:B------:R-:W-:Y:S01]  /*1b30*/  ULEA UR4, UR8, UR44, 0x8 ;  /* 0x0000002c08047291 */ /* 0x000fe2000f8e403f */
[----:B------:R-:W-:Y:S01]  /*1b40*/  WARPGROUP.ARRIVE ;  /* 0x00000000000079c5 */ /* 0x000fe20000000000 */
[----:B------:R-:W-:Y:S01]  /*1b50*/  ULEA UR6, UR8, UR45, 0x9 ;  /* 0x0000002d08067291 */ /* 0x000fe2000f8e483f */
[----:B------:R-:W-:Y:S01]  /*1b60*/  UMOV UR5, 0x80000020 ;  /* 0x8000002000057882 */ /* 0x000fe20000000000 */
[----:B------:R-:W-:-:S07]  /*1b70*/  UMOV UR7, 0x80000020 ;  /* 0x8000002000077882 */ /* 0x000fce0000000000 */
[----:B------:R-:W-:Y:S01]  /*1b80*/  HGMMA.64x128x16.F32.BF16 R24, gdesc[UR4], R24, gsb0 ;  /* 0x01e00000041879f0 */ /* 0x000fe20008001818 */
        /* <DEDUP_REMOVED lines=9> */
[----:B------:R-:W-:Y:S01]  /*1c20*/  BPT.TRAP 0x1 ;  /* 0x000000040000795c */ /* 0x000fe20000300000 */
.L_x_30:
[----:B------:R-:W-:-:S13]  /*1c30*/  ISETP.NE.AND P1, PT, R99, RZ, PT ;  /* 0x000000ff6300720c */ /* 0x000fda0003f25270 */
[----:B-12---:R-:W-:-:S05]  /*1c40*/  @P1 LEA R4, R3, UR41, 0x3 ;  /* 0x0000002903041c11 */ /* 0x006fca000f8e18ff */
[----:B------:R-:W-:-:S05]  /*1c50*/  @P1 VIADD R5, R4, 0x28 ;  /* 0x0000002804051836 */ /* 0x000fca0000000000 */
[----:B------:R-:W-:-:S04]  /*1c60*/  @P1 PRMT R5, R88, 0x654, R5 ;  /* 0x0000065458051816 */ /* 0x000fc80000000005 */
[----:B------:R1:W-:Y:S01]  /*1c70*/  @P1 SYNCS.ARRIVE.TRANS64.RED.A1T0 RZ, [R5+URZ], RZ ;  /* 0x000000ff05ff19a7 */ /* 0x0003e2000810043f */
[----:B------:R-:W-:-:S13]  /*1c80*/  ISETP.GT.U32.AND P1, PT, R16, 0x1, PT ;  /* 0x000000011000780c */ /* 0x000fda0003f24070 */
[----:B-1----:R-:W-:Y:S05]  /*1c90*/  @P1 BRA `(.L_x_31) ;  /* 0x0000000000041947 */ /* 0x002fea0003800000 */
[----:B------:R-:W-:Y:S01]  /*1ca0*/  BPT.TRAP 0x1 ;  /* 0x000000040000795c */ /* 0x000fe20000300000 */
.L_x_31:
[----:B------:R-:W-:Y:S01]  /*1cb0*/  UIADD3 UR8, UR8, 0x1, URZ ;  /* 0x0000000108087890 */ /* 0x000fe2000fffe03f */
[C---:B------:R-:W-:Y:S01]  /*1cc0*/  ISETP.GT.AND P2, PT, R0.reuse, 0x1, PT ;  /* 0x000000010000780c */ /* 0x040fe20003f44270 */
[----:B------:R-:W-:Y:S02]  /*1cd0*/  VIADD R3, R3, 0x1 ;  /* 0x0000000103037836 */ /* 0x000fe40000000000 */
[----:B------:R-:W-:Y:S01]  /*1ce0*/  UISETP.NE.AND UP0, UPT, UR8, 0x5, UPT ;  /* 0x000000050800788c */ /* 0x000fe2000bf05270 */
[----:B------:R-:W-:Y:S02]  /*1cf0*/  VIADD R0, R0, 0xffffffff ;  /* 0xffffffff00007836 */ /* 0x000fe40000000000 */
[C---:B------:R-:W-:Y:S01]  /*1d00*/  ISETP.NE.AND P1, PT, R3.reuse, 0x5, PT ;  /* 0x000000050300780c */ /* 0x040fe20003f25270 */
[----:B------:R-:W-:Y:S02]  /*1d10*/  USEL UR4, URZ, 0x1, UP0 ;  /* 0x000000013f047887 */ /* 0x000fe40008000000 */
[----:B------:R-:W-:Y:S01]  /*1d20*/  USEL UR8, UR8, URZ, UP0 ;  /* 0x0000003f08087287 */ /* 0x000fe20008000000 */
[----:B------:R-:W-:-:S03]  /*1d30*/  SEL R3, R3, RZ, P1 ;  /* 0x000000ff03037207 */ /* 0x000fc60000800000 */
[----:B------:R-:W-:Y:S01]  /*1d40*/  LOP3.LUT R6, R6, UR4, RZ, 0x3c, !PT ;  /* 0x0000000406067c12 */ /* 0x000fe2000f8e3cff */
[----:B------:R-:W-:Y:S07]  /*1d50*/  @P2 BRA `(.L_x_32) ;  /* 0xfffffffc004c2947 */ /* 0x000fee000383ffff */
.L_x_25:
[----:B------:R-:W1:Y:S01]  /*1d60*/  LDC R0, c[0x0][0x28c] ;  /* 0x0000a300ff007b82 */ /* 0x000e620000000800 */
[----:B------:R2:W-:Y:S01]  /*1d70*/  SYNCS.ARRIVE.TRANS64.A1T0 RZ, [R95+UR47], RZ ;  /* 0x000000ff5fff79a7 */ /* 0x0005e2000810002f */
[----:B-1----:R-:W-:-:S13]  /*1d80*/  ISETP.GE.AND P1, PT, R0, 0x1, PT ;  /* 0x000000010000780c */ /* 0x002fda0003f26270 */
[----:B--2---:R-:W-:Y:S05]  /*1d90*/  @!P1 BRA `(.L_x_33) ;  /* 0x0000000000449947 */ /* 0x004fea0003800000 */
[----:B------:R-:W-:Y:S05]  /*1da0*/  @!P0 BRA `(.L_x_34) ;  /* 0x0000000000048947 */ /* 0x000fea0003800000 */
[----:B------:R-:W-:Y:S01]  /*1db0*/  BPT.TRAP 0x1 ;  /* 0x000000040000795c */ /* 0x000fe20000300000 */
.L_x_34:
[----:B------:R-:W-:-:S13]  /*1dc0*/  ISETP.NE.AND P0, PT, R99, RZ, PT ;  /* 0x000000ff6300720c */ /* 0x000fda0003f05270 */
[----:B------:R-:W-:-:S05]  /*1dd0*/  VOTEU.ANY UP0, P0 ;  /* 0x00000000003f7886 */ /* 0x000fca0000000100 */
[----:B------:R-:W-:-:S06]  /*1de0*/  @UP0 UIADD3 UR4, UR43, UR38, URZ ;  /* 0x000000262b040290 */ /* 0x000fcc000fffe03f */
[----:B------:R-:W-:Y:S02]  /*1df0*/  IMAD.U32 R4, RZ, RZ, UR4 ;  /* 0x00000004ff047e24 */ /* 0x000fe4000f8e00ff */
[----:B------:R-:W-:Y:S02]  /*1e00*/  IMAD.U32 R3, RZ, RZ, UR4 ;  /* 0x00000004ff037e24 */ /* 0x000fe4000f8e00ff */
[----:B------:R-:W-:-:S05]  /*1e10*/  @P0 IMAD.WIDE.U32 R4, R4, -0x33333333, RZ ;  /* 0xcccccccd04040825 */ /* 0x000fca00078e00ff */
[----:B------:R-:W-:-:S05]  /*1e20*/  @P0 SHF.R.U32.HI R0, RZ, 0x2, R5 ;  /* 0x00000002ff000819 */ /* 0x000fca0000011605 */
[----:B------:R-:W-:-:S05]  /*1e30*/  @P0 IMAD R0, R0, -0x5, R3 ;  /* 0xfffffffb00000824 */ /* 0x000fca00078e0203 */
[----:B------:R-:W-:-:S05]  /*1e40*/  @P0 LEA R0, R0, UR41, 0x3 ;  /* 0x0000002900000c11 */ /* 0x000fca000f8e18ff */
[----:B------:R-:W-:-:S05]  /*1e50*/  @P0 VIADD R3, R0, 0x28 ;  /* 0x0000002800030836 */ /* 0x000fca0000000000 */
[----:B------:R-:W-:-:S04]  /*1e60*/  @P0 PRMT R3, R88, 0x654, R3 ;  /* 0x0000065458030816 */ /* 0x000fc80000000003 */
[----:B------:R1:W-:Y:S01]  /*1e70*/  @P0 SYNCS.ARRIVE.TRANS64.RED.A1T0 RZ, [R3+URZ], RZ ;  /* 0x000000ff03ff09a7 */ /* 0x0003e2000810043f */
[----:B------:R-:W-:-:S13]  /*1e80*/  ISETP.GT.U32.AND P0, PT, R16, 0x1, PT ;  /* 0x000000011000780c */ /* 0x000fda0003f04070 */
[----:B-1----:R-:W-:Y:S05]  /*1e90*/  @P0 BRA `(.L_x_33) ;  /* 0x0000000000040947 */ /* 0x002fea0003800000 */
[----:B------:R-:W-:Y:S01]  /*1ea0*/  BPT.TRAP 0x1 ;  /* 0x000000040000795c */ /* 0x000fe20000300000 */
.L_x_33:
[----:B------:R-:W-:Y:S01]  /*1eb0*/  SHF.L.U32 R3, R103, 0x1f, RZ ;  /* 0x0000001f67037819 */ /* 0x000fe200000006ff */
[----:B------:R-:W-:Y:S01]  /*1ec0*/  UIADD3 UR38, UR46, UR38, URZ ;  /* 0x000000262e267290 */ /* 0x000fe2000fffe03f */
[----:B------:R-:W1:Y:S01]  /*1ed0*/  LDC R0, c[0x0][0x288] ;  /* 0x0000a200ff007b82 */ /* 0x000e620000000800 */
[----:B------:R-:W-:Y:S01]  /*1ee0*/  UISETP.GE.U32.AND UP1, UPT, UR46, 0x5, UPT ;  /* 0x000000052e00788c */ /* 0x000fe2000bf26070 */
[----:B------:R-:W-:Y:S01]  /*1ef0*/  IMAD.SHL.U32 R10, R91, 0x2, RZ ;  /* 0x000000025b0a7824 */ /* 0x000fe200078e00ff */
[----:B------:R-:W-:Y:S02]  /*1f00*/  UISETP.GT.U32.AND UP0, UPT, UR38, 0x4, UPT ;  /* 0x000000042600788c */ /* 0x000fe4000bf04070 */
[----:B------:R-:W-:Y:S02]  /*1f10*/  UIMAD.WIDE.U32 UR4, UR38, -0x33333333, URZ ;  /* 0xcccccccd260478a5 */ /* 0x000fe4000f8e003f */
[----:B------:R-:W-:Y:S01]  /*1f20*/  UISETP.LT.U32.AND UP0, UPT, UR46, 0x5, UP0 ;  /* 0x000000052e00788c */ /* 0x000fe20008701070 */
[----:B------:R-:W2:Y:S01]  /*1f30*/  SYNCS.PHASECHK.TRANS64.TRYWAIT P0, [R94+UR42+0x10], R3 ;  /* 0x000010035e0075a7 */ /* 0x000ea2000800016a */
[----:B------:R-:W-:Y:S01]  /*1f40*/  USHF.R.U32.HI UR4, URZ, 0x2, UR5 ;  /* 0x000000023f047899 */ /* 0x000fe20008011605 */
[----:B------:R-:W-:Y:S01]  /*1f50*/  SHF.R.S32.HI R11, RZ, 0x1f, R10 ;  /* 0x0000001fff0b7819 */ /* 0x000fe2000001140a */
[----:B------:R-:W-:-:S02]  /*1f60*/  USEL UR6, URZ, 0x1, !UP0 ;  /* 0x000000013f067887 */ /* 0x000fc4000c000000 */
[----:B------:R-:W-:Y:S02]  /*1f70*/  UIMAD UR38, UR4, -0x5, UR38 ;  /* 0xfffffffb042678a4 */ /* 0x000fe4000f8e0226 */
[----:B------:R-:W-:-:S04]  /*1f80*/  ULOP3.LUT UR39, UR39, UR6, URZ, 0x3c, !UPT ;  /* 0x0000000627277292 */ /* 0x000fc8000f8e3c3f */
[----:B------:R-:W-:Y:S01]  /*1f90*/  @UP1 ULOP3.LUT UR39, UR39, 0x1, UR4, 0x78, !UPT ;  /* 0x0000000127271892 */ /* 0x000fe2000f8e7804 */
[----:B-12---:R-:W-:Y:S11]  /*1fa0*/  @!P0 BRA `(.L_x_35) ;  /* 0x00000058007c8947 */ /* 0x006ff60003800000 */
.L_x_190:
[----:B------:R-:W-:Y:S01]  /*1fb0*/  IMAD.SHL.U32 R9, R19, 0x40, RZ ;  /* 0x0000004013097824 */ /* 0x000fe200078e00ff */
[----:B------:R-:W-:Y:S01]  /*1fc0*/  ULDC UR6, c[0x0][0x284] ;  /* 0x0000a10000067ab9 */ /* 0x000fe20000000800 */
[----:B------:R-:W-:Y:S01]  /*1fd0*/  IMAD.SHL.U32 R20, R22, 0x80, RZ ;  /* 0x0000008016147824 */ /* 0x000fe200078e00ff */
[----:B0-----:R-:W-:Y:S01]  /*1fe0*/  SHF.R.S32.HI R13, RZ, 0x1f, R2 ;  /* 0x0000001fff0d7819 */ /* 0x001fe20000011402 */
[----:B------:R-:W-:Y:S01]  /*1ff0*/  ULDC.64 UR4, c[0x0][0x5d0] ;  /* 0x0001740000047ab9 */ /* 0x000fe20000000a00 */
[----:B------:R-:W-:Y:S01]  /*2000*/  ISETP.GE.AND P0, PT, R9, UR6, PT ;  /* 0x0000000609007c0c */ /* 0x000fe2000bf06270 */
[----:B------:R-:W-:Y:S01]  /*2010*/  IMAD.WIDE.U32 R4, R2, UR4, R10 ;  /* 0x0000000402047c25 */ /* 0x000fe2000f8e000a */
[----:B------:R-:W-:Y:S02]  /*2020*/  SHF.R.S32.HI R21, RZ, 0x1f, R20 ;  /* 0x0000001fff157819 */ /* 0x000fe40000011414 */
[C---:B------:R-:W-:Y:S01]  /*2030*/  ISETP.GE.OR P0, PT, R20.reuse, R0, P0 ;  /* 0x000000001400720c */ /* 0x040fe20000706670 */
[----:B-1----:R-:W-:Y:S01]  /*2040*/  IMAD R3, R13, UR4, RZ ;  /* 0x000000040d037c24 */ /* 0x002fe2000f8e02ff */
[----:B------:R-:W-:-:S03]  /*2050*/  IADD3 R4, P1, R20, R4, RZ ;  /* 0x0000000414047210 */ /* 0x000fc60007f3e0ff */
[----:B------:R-:W-:-:S05]  /*2060*/  IMAD R3, R2, UR5, R3 ;  /* 0x0000000502037c24 */ /* 0x000fca000f8e0203 */
[----:B------:R-:W-:-:S03]  /*2070*/  IADD3.X R5, R21, R5, R3, P1, !PT ;  /* 0x0000000515057210 */ /* 0x000fc60000ffe403 */
[----:B------:R-:W-:Y:S05]  /*2080*/  @P0 BRA `(.L_x_36) ;  /* 0x00000040001c0947 */ /* 0x000fea0003800000 */
[----:B------:R-:W0:Y:S01]  /*2090*/  LDC.64 R6, c[0x0][0x5c8] ;  /* 0x00017200ff067b82 */ /* 0x000e220000000a00 */
[----:B-----5:R-:W-:Y:S01]  /*20a0*/  FSETP.NEU.AND P1, PT, R90, RZ, PT ;  /* 0x000000ff5a00720b */ /* 0x020fe20003f2d000 */
[----:B------:R-:W-:Y:S01]  /*20b0*/  IMAD R3, R91, -0x2, R0 ;  /* 0xfffffffe5b037824 */ /* 0x000fe200078e0200 */
[----:B------:R-:W-:Y:S01]  /*20c0*/  BSSY B0, `(.L_x_36) ;  /* 0x0000403000007945 */ /* 0x000fe20003800000 */
[----:B------:R-:W-:-:S04]  /*20d0*/  IMAD.WIDE R104, R19, 0x40, R92 ;  /* 0x0000004013687825 */ /* 0x000fc800078e025c */
[----:B------:R-:W-:Y:S02]  /*20e0*/  IMAD.IADD R3, R3, 0x1, -R20 ;  /* 0x0000000103037824 */ /* 0x000fe400078e0a14 */
[----:B------:R-:W-:-:S03]  /*20f0*/  IMAD.IADD R0, R98, 0x1, -R9 ;  /* 0x0000000162007824 */ /* 0x000fc600078e0a09 */
[----:B------:R-:W-:-:S04]  /*2100*/  ISETP.GT.AND P0, PT, R3, RZ, PT ;  /* 0x000000ff0300720c */ /* 0x000fc80003f04270 */
[----:B------:R-:W-:Y:S01]  /*2110*/  ISETP.GT.AND P3, PT, R0, RZ, P0 ;  /* 0x000000ff0000720c */ /* 0x000fe20000764270 */
[-C--:B0-----:R-:W-:Y:S02]  /*2120*/  IMAD R8, R105, R6.reuse, RZ ;  /* 0x0000000669087224 */ /* 0x081fe400078e02ff */
[----:B------:R-:W-:-:S04]  /*2130*/  IMAD.WIDE.U32 R106, R104, R6, R4 ;  /* 0x00000006686a7225 */ /* 0x000fc800078e0004 */
[----:B------:R-:W-:-:S04]  /*2140*/  IMAD R5, R104, R7, R8 ;  /* 0x0000000768057224 */ /* 0x000fc800078e0208 */
[----:B------:R-:W-:Y:S01]  /*2150*/  IMAD.IADD R115, R107, 0x1, R5 ;  /* 0x000000016b737824 */ /* 0x000fe200078e0205 */
[----:B------:R-:W-:Y:S06]  /*2160*/  @!P1 BRA `(.L_x_37) ;  /* 0x0000002c00289947 */ /* 0x000fec0003800000 */
[----:B------:R-:W0:Y:S01]  /*2170*/  LDC.64 R108, c[0x0][0x5b8] ;  /* 0x00016e00ff6c7b82 */ /* 0x000e220000000a00 */
[----:B------:R-:W-:-:S07]  /*2180*/  ULDC.64 UR4, c[0x0][0x5c0] ;  /* 0x0001700000047ab9 */ /* 0x000fce0000000a00 */
[----:B------:R-:W1:Y:S08]  /*2190*/  LDC.64 R110, c[0x0][0x5b0] ;  /* 0x00016c00ff6e7b82 */ /* 0x000e700000000a00 */
[----:B------:R-:W2:Y:S01]  /*21a0*/  LDC.64 R112, c[0x0][0x5a8] ;  /* 0x00016a00ff707b82 */ /* 0x000ea20000000a00 */
[-C--:B0-----:R-:W-:Y:S02]  /*21b0*/  IMAD R8, R13, R108.reuse, RZ ;  /* 0x0000006c0d087224 */ /* 0x081fe400078e02ff */
[----:B------:R-:W-:-:S04]  /*21c0*/  IMAD.WIDE.U32 R4, R2, R108, R10 ;  /* 0x0000006c02047225 */ /* 0x000fc800078e000a */
[----:B------:R-:W-:Y:S01]  /*21d0*/  IMAD R107, R2, R109, R8 ;  /* 0x0000006d026b7224 */ /* 0x000fe200078e0208 */
[----:B------:R-:W-:Y:S01]  /*21e0*/  IADD3 R12, P1, R20, R4, RZ ;  /* 0x00000004140c7210 */ /* 0x000fe20007f3e0ff */
[----:B-1----:R-:W-:-:S03]  /*21f0*/  IMAD R4, R105, R110, RZ ;  /* 0x0000006e69047224 */ /* 0x002fc600078e02ff */
[----:B------:R-:W-:Y:S01]  /*2200*/  IADD3.X R13, R21, R5, R107, P1, !PT ;  /* 0x00000005150d7210 */ /* 0x000fe20000ffe46b */
[C---:B------:R-:W-:Y:S02]  /*2210*/  IMAD R109, R104.reuse, R111, R4 ;  /* 0x0000006f686d7224 */ /* 0x040fe400078e0204 */
[----:B------:R-:W-:-:S04]  /*2220*/  IMAD.WIDE.U32 R4, R104, R110, R12 ;  /* 0x0000006e68047225 */ /* 0x000fc800078e000c */
[----:B------:R-:W-:Y:S01]  /*2230*/  IMAD.IADD R5, R5, 0x1, R109 ;  /* 0x0000000105057824 */ /* 0x000fe200078e026d */
[----:B--2---:R-:W-:-:S04]  /*2240*/  LEA R14, P1, R4, R112, 0x1 ;  /* 0x00000070040e7211 */ /* 0x004fc800078208ff */
[----:B------:R-:W-:-:S05]  /*2250*/  LEA.HI.X R15, R4, R113, R5, 0x1, P1 ;  /* 0x00000071040f7211 */ /* 0x000fca00008f0c05 */
[----:B------:R0:W2:Y:S01]  /*2260*/  @P3 LDG.E.LTC128B.U16 R19, desc[UR36][R14.64] ;  /* 0x000000240e133981 */ /* 0x0000a2000c1e1520 */
[----:B------:R-:W-:Y:S01]  /*2270*/  IMAD.WIDE.U32 R4, R104, R110, R20 ;  /* 0x0000006e68047225 */ /* 0x000fe200078e0014 */
[----:B------:R-:W-:Y:S02]  /*2280*/  BSSY B1, `(.L_x_38) ;  /* 0x0000014000017945 */ /* 0x000fe40003800000 */
[----:B------:R-:W-:-:S04]  /*2290*/  IADD3 R100, P1, R10, R4, RZ ;  /* 0x000000040a647210 */ /* 0x000fc80007f3e0ff */
[----:B------:R-:W-:Y:S01]  /*22a0*/  IADD3.X R101, R11, R109, R5, P1, !PT ;  /* 0x0000006d0b657210 */ /* 0x000fe20000ffe405 */
[----:B0-----:R-:W-:Y:S01]  /*22b0*/  IMAD.SHL.U32 R14, R110, 0x8, RZ ;  /* 0x000000086e0e7824 */ /* 0x001fe200078e00ff */
[----:B------:R-:W-:Y:S02]  /*22c0*/  LEA R8, P1, R106, UR4, 0x1 ;  /* 0x000000046a087c11 */ /* 0x000fe4000f8208ff */
[----:B------:R-:W-:Y:S01]  /*22d0*/  SHF.L.U64.HI R15, R110, 0x3, R111 ;  /* 0x000000036e0f7819 */ /* 0x000fe2000001026f */
[----:B------:R-:W-:-:S04]  /*22e0*/  IMAD.WIDE.U32 R100, R2, R108, R100 ;  /* 0x0000006c02647225 */ /* 0x000fc800078e0064 */
[----:B------:R-:W-:Y:S01]  /*22f0*/  IMAD.IADD R5, R107, 0x1, R101 ;  /* 0x000000016b057824 */ /* 0x000fe200078e0265 */
[----:B------:R-:W-:-:S04]  /*2300*/  LEA R4, P4, R100, R112, 0x1 ;  /* 0x0000007064047211 */ /* 0x000fc800078808ff */
[----:B------:R-:W-:Y:S01]  /*2310*/  LEA.HI.X R5, R100, R113, R5, 0x1, P4 ;  /* 0x0000007164057211 */ /* 0x000fe200020f0c05 */
[----:B--2---:R-:W-:-:S04]  /*2320*/  IMAD.U32 R9, R19, 0x10000, RZ ;  /* 0x0001000013097824 */ /* 0x004fc800078e00ff */
[----:B------:R-:W-:-:S04]  /*2330*/  FMUL R9, R9, R90 ;  /* 0x0000005a09097220 */ /* 0x000fc80000400000 */
[----:B------:R-:W-:Y:S01]  /*2340*/  FFMA R24, R24, R89, R9 ;  /* 0x0000005918187223 */ /* 0x000fe20000000009 */
[----:B------:R-:W-:Y:S02]  /*2350*/  LEA.HI.X R9, R106, UR5, R115, 0x1, P1 ;  /* 0x000000056a097c11 */ /* 0x000fe400088f0c73 */
[----:B------:R-:W-:Y:S02]  /*2360*/  ISETP.GT.AND P1, PT, R3, 0x1, PT ;  /* 0x000000010300780c */ /* 0x000fe40003f24270 */
[----:B------:R-:W-:Y:S02]  /*2370*/  F2FP.BF16.F32.PACK_AB R24, RZ, R24 ;  /* 0x00000018ff18723e */ /* 0x000fe400000010ff */
[----:B------:R-:W-:-:S03]  /*2380*/  ISETP.GT.AND P2, PT, R0, RZ, P1 ;  /* 0x000000ff0000720c */ /* 0x000fc60000f44270 */
[----:B------:R0:W-:Y:S10]  /*2390*/  @P3 STG.E.U16 desc[UR36][R8.64], R24 ;  /* 0x0000001808003986 */ /* 0x0001f4000c101524 */
[----:B------:R-:W-:Y:S05]  /*23a0*/  @!P2 BRA `(.L_x_39) ;  /* 0x000000000004a947 */ /* 0x000fea0003800000 */
[----:B------:R1:W5:Y:S02]  /*23b0*/  LDG.E.LTC128B.U16 R19, desc[UR36][R4.64+0x2] ;  /* 0x0000022404137981 */ /* 0x000364000c1e1520 */
.L_x_39:
[----:B------:R-:W-:Y:S05]  /*23c0*/  BSYNC B1 ;  /* 0x0000000000017941 */ /* 0x000fea0003800000 */
.L_x_38:
[----:B-----5:R-:W-:Y:S01]  /*23d0*/  IMAD.U32 R101, R19, 0x10000, RZ ;  /* 0x0001000013657824 */ /* 0x020fe200078e00ff */
[----:B------:R-:W-:Y:S01]  /*23e0*/  ISETP.GT.AND P0, PT, R0, 0x8, P0 ;  /* 0x000000080000780c */ /* 0x000fe20000704270 */
[----:B------:R-:W-:-:S04]  /*23f0*/  IMAD.WIDE.U32 R14, R104, R110, R14 ;  /* 0x0000006e680e7225 */ /* 0x000fc800078e000e */
[----:B------:R-:W-:Y:S01]  /*2400*/  FMUL R22, R101, R90 ;  /* 0x0000005a65167220 */ /* 0x000fe20000400000 */
[----:B------:R-:W-:Y:S01]  /*2410*/  IMAD.IADD R109, R109, 0x1, R15 ;  /* 0x000000016d6d7824 */ /* 0x000fe200078e020f */
[----:B------:R-:W-:Y:S02]  /*2420*/  IADD3 R15, P3, R12, R14, RZ ;  /* 0x0000000e0c0f7210 */ /* 0x000fe40007f7e0ff */
[----:B------:R-:W-:-:S03]  /*2430*/  FFMA R22, R25, R89, R22 ;  /* 0x0000005919167223 */ /* 0x000fc60000000016 */
[----:B0-----:R-:W-:Y:S01]  /*2440*/  IMAD.X R24, R109, 0x1, R13, P3 ;  /* 0x000000016d187824 */ /* 0x001fe200018e060d */
[C---:B------:R-:W-:Y:S02]  /*2450*/  LEA R12, P3, R15.reuse, R112, 0x1 ;  /* 0x000000700f0c7211 */ /* 0x040fe400078608ff */
[----:B------:R-:W-:Y:S02]  /*2460*/  F2FP.BF16.F32.PACK_AB R22, RZ, R22 ;  /* 0x00000016ff16723e */ /* 0x000fe400000010ff */
[----:B------:R-:W-:Y:S02]  /*2470*/  LEA.HI.X R13, R15, R113, R24, 0x1, P3 ;  /* 0x000000710f0d7211 */ /* 0x000fe400018f0c18 */
[----:B------:R-:W-:Y:S02]  /*2480*/  PRMT R15, R22, 0x7610, R15 ;  /* 0x00007610160f7816 */ /* 0x000fe4000000000f */
[----:B------:R-:W-:-:S03]  /*2490*/  PRMT R22, R19, 0x7610, R22 ;  /* 0x0000761013167816 */ /* 0x000fc60000000016 */
[----:B------:R0:W-:Y:S04]  /*24a0*/  @P2 STG.E.U16 desc[UR36][R8.64+0x2], R15 ;  /* 0x0000020f08002986 */ /* 0x0001e8000c101524 */
[----:B------:R-:W2:Y:S01]  /*24b0*/  @P0 LDG.E.LTC128B.U16 R22, desc[UR36][R12.64] ;  /* 0x000000240c160981 */ /* 0x000ea2000c1e1520 */
[----:B------:R-:W-:Y:S01]  /*24c0*/  IADD3 R14, P2, P3, R10, R14, R20 ;  /* 0x0000000e0a0e7210 */ /* 0x000fe20007b5e014 */
[----:B------:R-:W-:Y:S01]  /*24d0*/  BSSY B1, `(.L_x_40) ;  /* 0x0000011000017945 */ /* 0x000fe20003800000 */
[----:B------:R-:W-:Y:S02]  /*24e0*/  SHF.L.U64.HI R7, R6, 0x4, R7 ;  /* 0x0000000406077819 */ /* 0x000fe40000010207 */
[----:B------:R-:W-:Y:S02]  /*24f0*/  ISETP.GT.AND P1, PT, R0, 0x8, P1 ;  /* 0x000000080000780c */ /* 0x000fe40000f24270 */
[----:B0-----:R-:W-:-:S02]  /*2500*/  IADD3.X R15, R11, R109, R21, P2, P3 ;  /* 0x0000006d0b0f7210 */ /* 0x001fc400017e6415 */
[----:B------:R-:W-:Y:S01]  /*2510*/  LEA R10, P2, R6, R8, 0x4 ;  /* 0x00000008060a7211 */ /* 0x000fe200078420ff */
[----:B------:R-:W-:-:S04]  /*2520*/  IMAD.WIDE.U32 R14, R2, R108, R14 ;  /* 0x0000006c020e7225 */ /* 0x000fc800078e000e */
[----:B------:R-:W-:Y:S01]  /*2530*/  IMAD.X R11, R7, 0x1, R9, P2 ;  /* 0x00000001070b7824 */ /* 0x000fe200010e0609 */
[----:B------:R-:W-:Y:S01]  /*2540*/  LEA R6, P3, R14, R112, 0x1 ;  /* 0x000000700e067211 */ /* 0x000fe200078608ff */
[----:B------:R-:W-:-:S05]  /*2550*/  IMAD.IADD R2, R107, 0x1, R15 ;  /* 0x000000016b027824 */ /* 0x000fca00078e020f */
[----:B------:R-:W-:Y:S01]  /*2560*/  LEA.HI.X R7, R14, R113, R2, 0x1, P3 ;  /* 0x000000710e077211 */ /* 0x000fe200018f0c02 */
[----:B--2---:R-:W-:-:S04]  /*2570*/  IMAD.U32 R19, R22, 0x10000, RZ ;  /* 0x0001000016137824 */ /* 0x004fc800078e00ff */
[----:B------:R-:W-:-:S04]  /*2580*/  FMUL R19, R19, R90 ;  /* 0x0000005a13137220 */ /* 0x000fc80000400000 */
[----:B------:R-:W-:-:S05]  /*2590*/  FFMA R19, R26, R89, R19 ;  /* 0x000000591a137223 */ /* 0x000fca0000000013 */
[----:B------:R-:W-:-:S05]  /*25a0*/  F2FP.BF16.F32.PACK_AB R19, RZ, R19 ;  /* 0x00000013ff13723e */ /* 0x000fca00000010ff */
[----:B------:R0:W-:Y:S01]  /*25b0*/  @P0 STG.E.U16 desc[UR36][R10.64], R19 ;  /* 0x000000130a000986 */ /* 0x0001e2000c101524 */
[----:B------:R-:W-:Y:S05]  /*25c0*/  @!P1 BRA `(.L_x_41) ;  /* 0x0000000000049947 */ /* 0x000fea0003800000 */
[----:B------:R2:W5:Y:S02]  /*25d0*/  LDG.E.LTC128B.U16 R22, desc[UR36][R6.64+0x2] ;  /* 0x0000022406167981 */ /* 0x000564000c1e1520 */
.L_x_41:
[----:B------:R-:W-:Y:S05]  /*25e0*/  BSYNC B1 ;  /* 0x0000000000017941 */ /* 0x000fea0003800000 */
.L_x_40:
[----:B-----5:R-:W-:Y:S01]  /*25f0*/  IMAD.U32 R13, R22, 0x10000, RZ ;  /* 0x00010000160d7824 */ /* 0x020fe200078e00ff */
[----:B------:R-:W-:Y:S01]  /*2600*/  ISETP.GT.AND P0, PT, R3, 0x8, PT ;  /* 0x000000080300780c */ /* 0x000fe20003f04270 */
[----:B------:R-:W-:Y:S02]  /*2610*/  BSSY B1, `(.L_x_42) ;  /* 0x0000008000017945 */ /* 0x000fe40003800000 */
[----:B------:R-:W-:Y:S01]  /*2620*/  FMUL R2, R13, R90 ;  /* 0x0000005a0d027220 */ /* 0x000fe20000400000 */
[----:B------:R-:W-:-:S03]  /*2630*/  ISETP.GT.AND P2, PT, R0, RZ, P0 ;  /* 0x000000ff0000720c */ /* 0x000fc60000744270 */
[----:B------:R-:W-:-:S05]  /*2640*/  FFMA R2, R27, R89, R2 ;  /* 0x000000591b027223 */ /* 0x000fca0000000002 */
[----:B------:R-:W-:-:S05]  /*2650*/  F2FP.BF16.F32.PACK_AB R2, RZ, R2 ;  /* 0x00000002ff02723e */ /* 0x000fca00000010ff */
[----:B------:R3:W-:Y:S01]  /*2660*/  @P1 STG.E.U16 desc[UR36][R10.64+0x2], R2 ;  /* 0x000002020a001986 */ /* 0x0007e2000c101524 */
[----:B------:R-:W-:Y:S05]  /*2670*/  @!P2 BRA `(.L_x_43) ;  /* 0x000000000004a947 */ /* 0x000fea0003800000 */
[----:B------:R4:W5:Y:S02]  /*2680*/  LDG.E.LTC128B.U16 R22, desc[UR36][R4.64+0x10] ;  /* 0x0000102404167981 */ /* 0x000964000c1e1520 */
.L_x_43:
[----:B------:R-:W-:Y:S05]  /*2690*/  BSYNC B1 ;  /* 0x0000000000017941 */ /* 0x000fea0003800000 */
.L_x_42:
        /* <DEDUP_REMOVED lines=10> */
.L_x_45:
[----:B------:R-:W-:Y:S05]  /*2740*/  BSYNC B1 ;  /* 0x0000000000017941 */ /* 0x000fea0003800000 */
.L_x_44:
[----:B0----5:R-:W-:Y:S01]  /*2750*/  IMAD.U32 R13, R22, 0x10000, RZ ;  /* 0x00010000160d7824 */ /* 0x021fe200078e00ff */
[----:B------:R-:W-:Y:S01]  /*2760*/  ISETP.GT.AND P0, PT, R0, 0x8, P0 ;  /* 0x000000080000780c */ /* 0x000fe20000704270 */
[----:B------:R-:W-:Y:S02]  /*2770*/  BSSY B1, `(.L_x_46) ;  /* 0x0000007000017945 */ /* 0x000fe40003800000 */
[----:B---3--:R-:W-:-:S04]  /*2780*/  FMUL R2, R13, R90 ;  /* 0x0000005a0d027220 */ /* 0x008fc80000400000 */
[----:B------:R-:W-:-:S05]  /*2790*/  FFMA R2, R29, R89, R2 ;  /* 0x000000591d027223 */ /* 0x000fca0000000002 */
[----:B------:R-:W-:-:S05]  /*27a0*/  F2FP.BF16.F32.PACK_AB R2, RZ, R2 ;  /* 0x00000002ff02723e */ /* 0x000fca00000010ff */
[----:B------:R0:W-:Y:S01]  /*27b0*/  @P3 STG.E.U16 desc[UR36][R8.64+0x12], R2 ;  /* 0x0000120208003986 */ /* 0x0001e2000c101524 */
[----:B------:R-:W-:Y:S05]  /*27c0*/  @!P0 BRA `(.L_x_47) ;  /* 0x0000000000048947 */ /* 0x000fea0003800000 */
[----:B------:R3:W5:Y:S02]  /*27d0*/  LDG.E.LTC128B.U16 R22, desc[UR36][R6.64+0x10] ;  /* 0x0000102406167981 */ /* 0x000764000c1e1520 */
.L_x_47:
[----:B------:R-:W-:Y:S05]  /*27e0*/  BSYNC B1 ;  /* 0x0000000000017941 */ /* 0x000fea0003800000 */
.L_x_46:
[----:B-----5:R-:W-:Y:S01]  /*27f0*/  IMAD.U32 R13, R22, 0x10000, RZ ;  /* 0x00010000160d7824 */ /* 0x020fe200078e00ff */
[----:B------:R-:W-:Y:S01]  /*2800*/  ISETP.GT.AND P1, PT, R0, 0x8, P1 ;  /* 0x000000080000780c */ /* 0x000fe20000f24270 */
[----:B------:R-:W-:Y:S02]  /*2810*/  BSSY B1, `(.L_x_48) ;  /* 0x0000007000017945 */ /* 0x000fe40003800000 */
[----:B------:R-:W-:-:S04]  /*2820*/  FMUL R13, R13, R90 ;  /* 0x0000005a0d0d7220 */ /* 0x000fc80000400000 */
[----:B------:R-:W-:-:S05]  /*2830*/  FFMA R13, R30, R89, R13 ;  /* 0x000000591e0d7223 */ /* 0x000fca000000000d */
[----:B------:R-:W-:-:S05]  /*2840*/  F2FP.BF16.F32.PACK_AB R13, RZ, R13 ;  /* 0x0000000dff0d723e */ /* 0x000fca00000010ff */
[----:B------:R0:W-:Y:S01]  /*2850*/  @P0 STG.E.U16 desc[UR36][R10.64+0x10], R13 ;  /* 0x0000100d0a000986 */ /* 0x0001e2000c101524 */
[----:B------:R-:W-:Y:S05]  /*2860*/  @!P1 BRA `(.L_x_49) ;  /* 0x0000000000049947 */ /* 0x000fea0003800000 */
[----:B------:R0:W5:Y:S02]  /*2870*/  LDG.E.LTC128B.U16 R22, desc[UR36][R6.64+0x12] ;  /* 0x0000122406167981 */ /* 0x000164000c1e1520 */
.L_x_49:
[----:B------:R-:W-:Y:S05]  /*2880*/  BSYNC B1 ;  /* 0x0000000000017941 */ /* 0x000fea0003800000 */
.L_x_48:
[----:B0----5:R-:W-:Y:S01]  /*2890*/  IMAD.U32 R13, R22, 0x10000, RZ ;  /* 0x00010000160d7824 */ /* 0x021fe200078e00ff */
        /* <DEDUP_REMOVED lines=9> */
.L_x_51:
[----:B------:R-:W-:Y:S05]  /*2930*/  BSYNC B1 ;  /* 0x0000000000017941 */ /* 0x000fea0003800000 */
.L_x_50:
        /* <DEDUP_REMOVED lines=10> */
.L_x_53:
[----:B------:R-:W-:Y:S05]  /*29e0*/  BSYNC B1 ;  /* 0x0000000000017941 */ /* 0x000fea0003800000 */
.L_x_52:
[----:B0----5:R-:W-:Y:S01]  /*29f0*/  IMAD.U32 R13, R22, 0x10000, RZ ;  /* 0x00010000160d7824 */ /* 0x021fe200078e00ff */
        /* <DEDUP_REMOVED lines=8> */
.L_x_55:
[----:B------:R-:W-:Y:S05]  /*2a80*/  BSYNC B1 ;  /* 0x0000000000017941 */ /* 0x000fea0003800000 */
.L_x_54:
        /* <DEDUP_REMOVED lines=9> */
.L_x_57:
[----:B------:R-:W-:Y:S05]  /*2b20*/  BSYNC B1 ;  /* 0x0000000000017941 */ /* 0x000fea0003800000 */
.L_x_56:
        /* <DEDUP_REMOVED lines=10> */
.L_x_59:
[----:B------:R-:W-:Y:S05]  /*2bd0*/  BSYNC B1 ;  /* 0x0000000000017941 */ /* 0x000fea0003800000 */
.L_x_58:
        /* <DEDUP_REMOVED lines=10> */
.L_x_61:
[----:B------:R-:W-:Y:S05]  /*2c80*/  BSYNC B1 ;  /* 0x0000000000017941 */ /* 0x000fea0003800000 */
.L_x_60:
        /* <DEDUP_REMOVED lines=9> */
.L_x_63:
[----:B------:R-:W-:Y:S05]  /*2d20*/  BSYNC B1 ;  /* 0x0000000000017941 */ /* 0x000fea0003800000 */
.L_x_62:
        /* <DEDUP_REMOVED lines=9> */
.L_x_65:
[----:B------:R-:W-:Y:S05]  /*2dc0*/  BSYNC B1 ;  /* 0x0000000000017941 */ /* 0x000fea0003800000 */
.L_x_64:
        /* <DEDUP_REMOVED lines=10> */
.L_x_67:
[----:B------:R-:W-:Y:S05]  /*2e70*/  BSYNC B1 ;  /* 0x0000000000017941 */ /* 0x000fea0003800000 */
.L_x_66:
        /* <DEDUP_REMOVED lines=10> */
.L_x_69:
[----:B------:R-:W-:Y:S05]  /*2f20*/  BSYNC B1 ;  /* 0x0000000000017941 */ /* 0x000fea0003800000 */
.L_x_68:
        /* <DEDUP_REMOVED lines=9> */
.L_x_71:
[----:B------:R-:W-:Y:S05]  /*2fc0*/  BSYNC B1 ;  /* 0x0000000000017941 */ /* 0x000fea0003800000 */
.L_x_70:
        /* <DEDUP_REMOVED lines=9> */
.L_x_73:
[----:B------:R-:W-:Y:S05]  /*3060*/  BSYNC B1 ;  /* 0x0000000000017941 */ /* 0x000fea0003800000 */
.L_x_72:
        /* <DEDUP_REMOVED lines=10> */
.L_x_75:
[----:B------:R-:W-:Y:S05]  /*3110*/  BSYNC B1 ;  /* 0x0000000000017941 */ /* 0x000fea0003800000 */
.L_x_74:
        /* <DEDUP_REMOVED lines=10> */
.L_x_77:
[----:B------:R-:W-:Y:S05]  /*31c0*/  BSYNC B1 ;  /* 0x0000000000017941 */ /* 0x000fea0003800000 */
.L_x_76:
        /* <DEDUP_REMOVED lines=9> */
.L_x_79:
[----:B------:R-:W-:Y:S05]  /*3260*/  BSYNC B1 ;  /* 0x0000000000017941 */ /* 0x000fea0003800000 */
.L_x_78:
        /* <DEDUP_REMOVED lines=9> */
.L_x_81:
[----:B------:R-:W-:Y:S05]  /*3300*/  BSYNC B1 ;  /* 0x0000000000017941 */ /* 0x000fea0003800000 */
.L_x_80:
        /* <DEDUP_REMOVED lines=10> */
.L_x_83:
[----:B------:R-:W-:Y:S05]  /*33b0*/  BSYNC B1 ;  /* 0x0000000000017941 */ /* 0x000fea0003800000 */
.L_x_82:
        /* <DEDUP_REMOVED lines=10> */
.L_x_85:
[----:B------:R-:W-:Y:S05]  /*3460*/  BSYNC B1 ;  /* 0x0000000000017941 */ /* 0x000fea0003800000 */
.L_x_84:
        /* <DEDUP_REMOVED lines=9> */
.L_x_87:
[----:B------:R-:W-:Y:S05]  /*3500*/  BSYNC B1 ;  /* 0x0000000000017941 */ /* 0x000fea0003800000 */
.L_x_86:
        /* <DEDUP_REMOVED lines=9> */
.L_x_89:
[----:B------:R-:W-:Y:S05]  /*35a0*/  BSYNC B1 ;  /* 0x0000000000017941 */ /* 0x000fea0003800000 */
.L_x_88:
        /* <DEDUP_REMOVED lines=10> */
.L_x_91:
[----:B------:R-:W-:Y:S05]  /*3650*/  BSYNC B1 ;  /* 0x0000000000017941 */ /* 0x000fea0003800000 */
.L_x_90:
        /* <DEDUP_REMOVED lines=10> */
.L_x_93:
[----:B------:R-:W-:Y:S05]  /*3700*/  BSYNC B1 ;  /* 0x0000000000017941 */ /* 0x000fea0003800000 */
.L_x_92:
        /* <DEDUP_REMOVED lines=9> */
.L_x_95:
[----:B------:R-:W-:Y:S05]  /*37a0*/  BSYNC B1 ;  /* 0x0000000000017941 */ /* 0x000fea0003800000 */
.L_x_94:
        /* <DEDUP_REMOVED lines=9> */
.L_x_97:
[----:B------:R-:W-:Y:S05]  /*3840*/  BSYNC B1 ;  /* 0x0000000000017941 */ /* 0x000fea0003800000 */
.L_x_96:
        /* <DEDUP_REMOVED lines=10> */
.L_x_99:
[----:B------:R-:W-:Y:S05]  /*38f0*/  BSYNC B1 ;  /* 0x0000000000017941 */ /* 0x000fea0003800000 */
.L_x_98:
        /* <DEDUP_REMOVED lines=10> */
.L_x_101:
[----:B------:R-:W-:Y:S05]  /*39a0*/  BSYNC B1 ;  /* 0x0000000000017941 */ /* 0x000fea0003800000 */
.L_x_100:
        /* <DEDUP_REMOVED lines=9> */
.L_x_103:
[----:B------:R-:W-:Y:S05]  /*3a40*/  BSYNC B1 ;  /* 0x0000000000017941 */ /* 0x000fea0003800000 */
.L_x_102:
        /* <DEDUP_REMOVED lines=9> */
.L_x_105:
[----:B------:R-:W-:Y:S05]  /*3ae0*/  BSYNC B1 ;  /* 0x0000000000017941 */ /* 0x000fea0003800000 */
.L_x_104:
        /* <DEDUP_REMOVED lines=10> */
.L_x_107:
[----:B------:R-:W-:Y:S05]  /*3b90*/  BSYNC B1 ;  /* 0x0000000000017941 */ /* 0x000fea0003800000 */
.L_x_106:
        /* <DEDUP_REMOVED lines=10> */
.L_x_109:
[----:B------:R-:W-:Y:S05]  /*3c40*/  BSYNC B1 ;  /* 0x0000000000017941 */ /* 0x000fea0003800000 */
.L_x_108:
        /* <DEDUP_REMOVED lines=9> */
.L_x_111:
[----:B------:R-:W-:Y:S05]  /*3ce0*/  BSYNC B1 ;  /* 0x0000000000017941 */ /* 0x000fea0003800000 */
.L_x_110:
        /* <DEDUP_REMOVED lines=9> */
.L_x_113:
[----:B------:R-:W-:Y:S05]  /*3d80*/  BSYNC B1 ;  /* 0x0000000000017941 */ /* 0x000fea0003800000 */
.L_x_112:
        /* <DEDUP_REMOVED lines=10> */
.L_x_115:
[----:B------:R-:W-:Y:S05]  /*3e30*/  BSYNC B1 ;  /* 0x0000000000017941 */ /* 0x000fea0003800000 */
.L_x_114:
        /* <DEDUP_REMOVED lines=10> */
.L_x_117:
[----:B------:R-:W-:Y:S05]  /*3ee0*/  BSYNC B1 ;  /* 0x0000000000017941 */ /* 0x000fea0003800000 */
.L_x_116:
        /* <DEDUP_REMOVED lines=9> */
.L_x_119:
[----:B------:R-:W-:Y:S05]  /*3f80*/  BSYNC B1 ;  /* 0x0000000000017941 */ /* 0x000fea0003800000 */
.L_x_118:
        /* <DEDUP_REMOVED lines=9> */
.L_x_121:
[----:B------:R-:W-:Y:S05]  /*4020*/  BSYNC B1 ;  /* 0x0000000000017941 */ /* 0x000fea0003800000 */
.L_x_120:
        /* <DEDUP_REMOVED lines=10> */
.L_x_123:
[----:B------:R-:W-:Y:S05]  /*40d0*/  BSYNC B1 ;  /* 0x0000000000017941 */ /* 0x000fea0003800000 */
.L_x_122:
        /* <DEDUP_REMOVED lines=10> */
.L_x_125:
[----:B------:R-:W-:Y:S05]  /*4180*/  BSYNC B1 ;  /* 0x0000000000017941 */ /* 0x000fea0003800000 */
.L_x_124:
        /* <DEDUP_REMOVED lines=9> */
.L_x_127:
[----:B------:R-:W-:Y:S05]  /*4220*/  BSYNC B1 ;  /* 0x0000000000017941 */ /* 0x000fea0003800000 */
.L_x_126:
        /* <DEDUP_REMOVED lines=9> */
.L_x_129:
[----:B------:R-:W-:Y:S05]  /*42c0*/  BSYNC B1 ;  /* 0x0000000000017941 */ /* 0x000fea0003800000 */
.L_x_128:
        /* <DEDUP_REMOVED lines=10> */
.L_x_131:
[----:B------:R-:W-:Y:S05]  /*4370*/  BSYNC B1 ;  /* 0x0000000000017941 */ /* 0x000fea0003800000 */
.L_x_130:
        /* <DEDUP_REMOVED lines=10> */
.L_x_133:
[----:B------:R-:W-:Y:S05]  /*4420*/  BSYNC B1 ;  /* 0x0000000000017941 */ /* 0x000fea0003800000 */
.L_x_132:
        /* <DEDUP_REMOVED lines=9> */
.L_x_135:
[----:B------:R-:W-:Y:S05]  /*44c0*/  BSYNC B1 ;  /* 0x0000000000017941 */ /* 0x000fea0003800000 */
.L_x_134:
        /* <DEDUP_REMOVED lines=9> */
.L_x_137:
[----:B------:R-:W-:Y:S05]  /*4560*/  BSYNC B1 ;  /* 0x0000000000017941 */ /* 0x000fea0003800000 */
.L_x_136:
        /* <DEDUP_REMOVED lines=10> */
.L_x_139:
[----:B------:R-:W-:Y:S05]  /*4610*/  BSYNC B1 ;  /* 0x0000000000017941 */ /* 0x000fea0003800000 */
.L_x_138:
        /* <DEDUP_REMOVED lines=10> */
.L_x_141:
[----:B------:R-:W-:Y:S05]  /*46c0*/  BSYNC B1 ;  /* 0x0000000000017941 */ /* 0x000fea0003800000 */
.L_x_140:
        /* <DEDUP_REMOVED lines=9> */
.L_x_143:
[----:B------:R-:W-:Y:S05]  /*4760*/  BSYNC B1 ;  /* 0x0000000000017941 */ /* 0x000fea0003800000 */
.L_x_142:
        /* <DEDUP_REMOVED lines=9> */
.L_x_145:
[----:B------:R-:W-:Y:S05]  /*4800*/  BSYNC B1 ;  /* 0x0000000000017941 */ /* 0x000fea0003800000 */
.L_x_144:
        /* <DEDUP_REMOVED lines=10> */
.L_x_147:
[----:B------:R-:W-:Y:S05]  /*48b0*/  BSYNC B1 ;  /* 0x0000000000017941 */ /* 0x000fea0003800000 */
.L_x_146:
        /* <DEDUP_REMOVED lines=10> */
.L_x_149:
[----:B------:R-:W-:Y:S05]  /*4960*/  BSYNC B1 ;  /* 0x0000000000017941 */ /* 0x000fea0003800000 */
.L_x_148:
        /* <DEDUP_REMOVED lines=9> */
.L_x_151:
[----:B------:R-:W-:Y:S05]  /*4a00*/  BSYNC B1 ;  /* 0x0000000000017941 */ /* 0x000fea0003800000 */
.L_x_150:
        /* <DEDUP_REMOVED lines=9> */
.L_x_153:
[----:B------:R-:W-:Y:S05]  /*4aa0*/  BSYNC B1 ;  /* 0x0000000000017941 */ /* 0x000fea0003800000 */
.L_x_152:
        /* <DEDUP_REMOVED lines=10> */
.L_x_155:
[----:B------:R-:W-:Y:S05]  /*4b50*/  BSYNC B1 ;  /* 0x0000000000017941 */ /* 0x000fea0003800000 */
.L_x_154:
[----:B-----5:R-:W-:Y:S01]  /*4b60*/  IMAD.U32 R13, R22, 0x10000, RZ ;  /* 0x00010000160d7824 */ /* 0x020fe200078e00ff */
[----:B------:R-:W-:Y:S01]  /*4b70*/  ISETP.GT.AND P1, PT, R3, 0x79, PT ;  /* 0x000000790300780c */ /* 0x000fe20003f24270 */
[----:B0-----:R-:W-:Y:S01]  /*4b80*/  @P2 IMAD.MOV.U32 R2, RZ, RZ, R8 ;  /* 0x000000ffff022224 */ /* 0x001fe200078e0008 */
[----:B------:R-:W-:Y:S01]  /*4b90*/  BSSY B1, `(.L_x_156) ;  /* 0x0000009000017945 */ /* 0x000fe20003800000 */
[----:B------:R-:W-:Y:S01]  /*4ba0*/  FMUL R13, R13, R90 ;  /* 0x0000005a0d0d7220 */ /* 0x000fe20000400000 */
[----:B------:R-:W-:Y:S01]  /*4bb0*/  @P2 IMAD.MOV.U32 R3, RZ, RZ, R9 ;  /* 0x000000ffff032224 */ /* 0x000fe200078e0009 */
[----:B------:R-:W-:Y:S02]  /*4bc0*/  ISETP.GT.AND P3, PT, R0, RZ, P1 ;  /* 0x000000ff0000720c */ /* 0x000fe40000f64270 */
[----:B------:R-:W-:-:S05]  /*4bd0*/  FFMA R13, R84, R89, R13 ;  /* 0x00000059540d7223 */ /* 0x000fca000000000d */
[----:B------:R-:W-:-:S05]  /*4be0*/  F2FP.BF16.F32.PACK_AB R13, RZ, R13 ;  /* 0x0000000dff0d723e */ /* 0x000fca00000010ff */
[----:B------:R0:W-:Y:S01]  /*4bf0*/  @P2 STG.E.U16 desc[UR36][R2.64+0xf0], R13 ;  /* 0x0000f00d02002986 */ /* 0x0001e2000c101524 */
[----:B------:R-:W-:Y:S05]  /*4c00*/  @!P3 BRA `(.L_x_157) ;  /* 0x000000000004b947 */ /* 0x000fea0003800000 */
[----:B------:R0:W5:Y:S02]  /*4c10*/  LDG.E.LTC128B.U16 R22, desc[UR36][R4.64+0xf2] ;  /* 0x0000f22404167981 */ /* 0x000164000c1e1520 */
.L_x_157:
[----:B------:R-:W-:Y:S05]  /*4c20*/  BSYNC B1 ;  /* 0x0000000000017941 */ /* 0x000fea0003800000 */
.L_x_156:
        /* <DEDUP_REMOVED lines=9> */
.L_x_159:
[----:B------:R-:W-:Y:S05]  /*4cc0*/  BSYNC B1 ;  /* 0x0000000000017941 */ /* 0x000fea0003800000 */
.L_x_158:
[----:B-----5:R-:W-:Y:S01]  /*4cd0*/  IMAD.U32 R3, R22, 0x10000, RZ ;  /* 0x0001000016037824 */ /* 0x020fe200078e00ff */
[----:B------:R-:W-:Y:S01]  /*4ce0*/  ISETP.GT.AND P1, PT, R0, 0x8, P1 ;  /* 0x000000080000780c */ /* 0x000fe20000f24270 */
[----:B0-----:R-:W-:Y:S01]  /*4cf0*/  @P0 IMAD.MOV.U32 R2, RZ, RZ, R10 ;  /* 0x000000ffff020224 */ /* 0x001fe200078e000a */
[----:B------:R-:W-:Y:S01]  /*4d00*/  BSSY B1, `(.L_x_160) ;  /* 0x0000009000017945 */ /* 0x000fe20003800000 */
[----:B------:R-:W-:-:S04]  /*4d10*/  FMUL R3, R3, R90 ;  /* 0x0000005a03037220 */ /* 0x000fc80000400000 */
[----:B------:R-:W-:-:S05]  /*4d20*/  FFMA R3, R86, R89, R3 ;  /* 0x0000005956037223 */ /* 0x000fca0000000003 */
[----:B------:R-:W-:-:S04]  /*4d30*/  F2FP.BF16.F32.PACK_AB R3, RZ, R3 ;  /* 0x00000003ff03723e */ /* 0x000fc800000010ff */
[----:B-1--4-:R-:W-:Y:S01]  /*4d40*/  PRMT R4, R3, 0x7610, R4 ;  /* 0x0000761003047816 */ /* 0x012fe20000000004 */
[----:B------:R-:W-:-:S05]  /*4d50*/  @P0 IMAD.MOV.U32 R3, RZ, RZ, R11 ;  /* 0x000000ffff030224 */ /* 0x000fca00078e000b */
[----:B------:R0:W-:Y:S01]  /*4d60*/  @P0 STG.E.U16 desc[UR36][R2.64+0xf0], R4 ;  /* 0x0000f00402000986 */ /* 0x0001e2000c101524 */
[----:B------:R-:W-:Y:S05]  /*4d70*/  @!P1 BRA `(.L_x_161) ;  /* 0x0000000000049947 */ /* 0x000fea0003800000 */
[----:B------:R1:W5:Y:S02]  /*4d80*/  LDG.E.LTC128B.U16 R22, desc[UR36][R6.64+0xf2] ;  /* 0x0000f22406167981 */ /* 0x000364000c1e1520 */
.L_x_161:
[----:B------:R-:W-:Y:S05]  /*4d90*/  BSYNC B1 ;  /* 0x0000000000017941 */ /* 0x000fea0003800000 */
.L_x_160:
[----:B------:R-:W-:Y:S05]  /*4da0*/  @!P1 BRA `(.L_x_162) ;  /* 0x0000001000d09947 */ /* 0x000fea0003800000 */
[----:B0----5:R-:W-:-:S04]  /*4db0*/  IMAD.U32 R3, R22, 0x10000, RZ ;  /* 0x0001000016037824 */ /* 0x021fc800078e00ff */
[----:B------:R-:W-:-:S04]  /*4dc0*/  FMUL R0, R3, R90 ;  /* 0x0000005a03007220 */ /* 0x000fc80000400000 */
[----:B------:R-:W-:-:S05]  /*4dd0*/  FFMA R0, R87, R89, R0 ;  /* 0x0000005957007223 */ /* 0x000fca0000000000 */
[----:B------:R-:W-:-:S05]  /*4de0*/  F2FP.BF16.F32.PACK_AB R0, RZ, R0 ;  /* 0x00000000ff00723e */ /* 0x000fca00000010ff */
[----:B------:R4:W-:Y:S01]  /*4df0*/  STG.E.U16 desc[UR36][R10.64+0xf2], R0 ;  /* 0x0000f2000a007986 */ /* 0x0009e2000c101524 */
[----:B------:R-:W-:Y:S05]  /*4e00*/  BRA `(.L_x_162) ;  /* 0x0000001000b87947 */ /* 0x000fea0003800000 */
.L_x_37:
[----:B------:R-:W-:Y:S01]  /*4e10*/  ISETP.GT.AND P2, PT, R3, 0x1, PT ;  /* 0x000000010300780c */ /* 0x000fe20003f44270 */
[----:B------:R-:W-:Y:S01]  /*4e20*/  ULDC.64 UR4, c[0x0][0x5c0] ;  /* 0x0001700000047ab9 */ /* 0x000fe20000000a00 */
[-C--:B------:R-:W-:Y:S01]  /*4e30*/  FMUL R24, R24, R89.reuse ;  /* 0x0000005918187220 */ /* 0x080fe20000400000 */
[-C--:B------:R-:W-:Y:S01]  /*4e40*/  FMUL R25, R25, R89.reuse ;  /* 0x0000005919197220 */ /* 0x080fe20000400000 */
[----:B------:R-:W-:Y:S01]  /*4e50*/  ISETP.GT.AND P1, PT, R0, RZ, P2 ;  /* 0x000000ff0000720c */ /* 0x000fe20001724270 */
[-C--:B------:R-:W-:Y:S01]  /*4e60*/  FMUL R26, R26, R89.reuse ;  /* 0x000000591a1a7220 */ /* 0x080fe20000400000 */
[----:B------:R-:W-:Y:S01]  /*4e70*/  LEA R4, P4, R106, UR4, 0x1 ;  /* 0x000000046a047c11 */ /* 0x000fe2000f8808ff */
[-C--:B------:R-:W-:Y:S01]  /*4e80*/  FMUL R27, R27, R89.reuse ;  /* 0x000000591b1b7220 */ /* 0x080fe20000400000 */
[----:B------:R-:W-:Y:S01]  /*4e90*/  F2FP.BF16.F32.PACK_AB R24, RZ, R24 ;  /* 0x00000018ff18723e */ /* 0x000fe200000010ff */
[-C--:B------:R-:W-:Y:S01]  /*4ea0*/  FMUL R28, R28, R89.reuse ;  /* 0x000000591c1c7220 */ /* 0x080fe20000400000 */
[----:B------:R-:W-:Y:S01]  /*4eb0*/  LEA.HI.X R5, R106, UR5, R115, 0x1, P4 ;  /* 0x000000056a057c11 */ /* 0x000fe2000a0f0c73 */
[----:B------:R-:W-:Y:S01]  /*4ec0*/  FMUL R29, R29, R89 ;  /* 0x000000591d1d7220 */ /* 0x000fe20000400000 */
[----:B------:R-:W-:Y:S01]  /*4ed0*/  F2FP.BF16.F32.PACK_AB R25, RZ, R25 ;  /* 0x00000019ff19723e */ /* 0x000fe200000010ff */
[-C--:B------:R-:W-:Y:S01]  /*4ee0*/  FMUL R30, R30, R89.reuse ;  /* 0x000000591e1e7220 */ /* 0x080fe20000400000 */
[----:B------:R-:W-:Y:S01]  /*4ef0*/  ISETP.GT.AND P2, PT, R0, 0x8, P2 ;  /* 0x000000080000780c */ /* 0x000fe20001744270 */
[----:B------:R-:W-:Y:S01]  /*4f00*/  @P3 STG.E.U16 desc[UR36][R4.64], R24 ;  /* 0x0000001804003986 */ /* 0x000fe2000c101524 */
[C---:B------:R-:W-:Y:S01]  /*4f10*/  SHF.L.U64.HI R7, R6.reuse, 0x4, R7 ;  /* 0x0000000406077819 */ /* 0x040fe20000010207 */
[-C--:B------:R-:W-:Y:S01]  /*4f20*/  FMUL R31, R31, R89.reuse ;  /* 0x000000591f1f7220 */ /* 0x080fe20000400000 */
[----:B------:R-:W-:Y:S01]  /*4f30*/  LEA R6, P3, R6, R4, 0x4 ;  /* 0x0000000406067211 */ /* 0x000fe200078620ff */
[----:B------:R-:W-:Y:S01]  /*4f40*/  @P1 STG.E.U16 desc[UR36][R4.64+0x2], R25 ;  /* 0x0000021904001986 */ /* 0x000fe2000c101524 */
[----:B------:R-:W-:Y:S01]  /*4f50*/  ISETP.GT.AND P1, PT, R0, 0x8, P0 ;  /* 0x000000080000780c */ /* 0x000fe20000724270 */
[----:B------:R-:W-:Y:S01]  /*4f60*/  FMUL R32, R32, R89 ;  /* 0x0000005920207220 */ /* 0x000fe20000400000 */
[----:B------:R-:W-:Y:S01]  /*4f70*/  F2FP.BF16.F32.PACK_AB R26, RZ, R26 ;  /* 0x0000001aff1a723e */ /* 0x000fe200000010ff */
[----:B------:R-:W-:Y:S01]  /*4f80*/  IMAD.X R7, R7, 0x1, R5, P3 ;  /* 0x0000000107077824 */ /* 0x000fe200018e0605 */
[----:B------:R-:W-:Y:S01]  /*4f90*/  F2FP.BF16.F32.PACK_AB R27, RZ, R27 ;  /* 0x0000001bff1b723e */ /* 0x000fe200000010ff */
[-C--:B------:R-:W-:Y:S01]  /*4fa0*/  FMUL R33, R33, R89.reuse ;  /* 0x0000005921217220 */ /* 0x080fe20000400000 */
[----:B------:R-:W-:Y:S01]  /*4fb0*/  ISETP.GT.AND P0, PT, R3, 0x8, PT ;  /* 0x000000080300780c */ /* 0x000fe20003f04270 */
[-C--:B------:R-:W-:Y:S01]  /*4fc0*/  FMUL R34, R34, R89.reuse ;  /* 0x0000005922227220 */ /* 0x080fe20000400000 */
[----:B------:R-:W-:Y:S01]  /*4fd0*/  F2FP.BF16.F32.PACK_AB R28, RZ, R28 ;  /* 0x0000001cff1c723e */ /* 0x000fe200000010ff */
[-C--:B------:R-:W-:Y:S01]  /*4fe0*/  FMUL R35, R35, R89.reuse ;  /* 0x0000005923237220 */ /* 0x080fe20000400000 */
[----:B------:R-:W-:Y:S01]  /*4ff0*/  ISETP.GT.AND P4, PT, R0, RZ, P0 ;  /* 0x000000ff0000720c */ /* 0x000fe20000784270 */
[----:B------:R-:W-:Y:S01]  /*5000*/  FMUL R36, R36, R89 ;  /* 0x0000005924247220 */ /* 0x000fe20000400000 */
[----:B------:R-:W-:Y:S01]  /*5010*/  F2FP.BF16.F32.PACK_AB R29, RZ, R29 ;  /* 0x0000001dff1d723e */ /* 0x000fe200000010ff */
[----:B------:R-:W-:Y:S01]  /*5020*/  @P1 STG.E.U16 desc[UR36][R6.64], R26 ;  /* 0x0000001a06001986 */ /* 0x000fe2000c101524 */
[----:B------:R-:W-:Y:S01]  /*5030*/  ISETP.GT.AND P1, PT, R0, 0x8, P0 ;  /* 0x000000080000780c */ /* 0x000fe20000724270 */
[-C--:B------:R-:W-:Y:S01]  /*5040*/  FMUL R37, R37, R89.reuse ;  /* 0x0000005925257220 */ /* 0x080fe20000400000 */
[----:B------:R-:W-:Y:S01]  /*5050*/  F2FP.BF16.F32.PACK_AB R30, RZ, R30 ;  /* 0x0000001eff1e723e */ /* 0x000fe200000010ff */
[----:B------:R-:W-:Y:S01]  /*5060*/  @P2 STG.E.U16 desc[UR36][R6.64+0x2], R27 ;  /* 0x0000021b06002986 */ /* 0x000fe2000c101524 */
[----:B------:R-:W-:Y:S01]  /*5070*/  ISETP.GT.AND P2, PT, R3, 0x9, PT ;  /* 0x000000090300780c */ /* 0x000fe20003f44270 */
[----:B------:R-:W-:Y:S01]  /*5080*/  FMUL R38, R38, R89 ;  /* 0x0000005926267220 */ /* 0x000fe20000400000 */
[----:B------:R-:W-:Y:S01]  /*5090*/  F2FP.BF16.F32.PACK_AB R31, RZ, R31 ;  /* 0x0000001fff1f723e */ /* 0x000fe200000010ff */
[-C--:B------:R-:W-:Y:S01]  /*50a0*/  FMUL R39, R39, R89.reuse ;  /* 0x0000005927277220 */ /* 0x080fe20000400000 */
[C---:B------:R-:W-:Y:S01]  /*50b0*/  ISETP.GT.AND P3, PT, R0.reuse, RZ, P2 ;  /* 0x000000ff0000720c */ /* 0x040fe20001764270 */
[----:B------:R-:W-:Y:S01]  /*50c0*/  @P4 STG.E.U16 desc[UR36][R4.64+0x10], R28 ;  /* 0x0000101c04004986 */ /* 0x000fe2000c101524 */
[----:B------:R-:W-:Y:S01]  /*50d0*/  ISETP.GT.AND P2, PT, R0, 0x8, P2 ;  /* 0x000000080000780c */ /* 0x000fe20001744270 */
        /* <DEDUP_REMOVED lines=8> */
[-C--:B------:R-:W-:Y:S01]  /*5160*/  FMUL R44, R44, R89.reuse ;  /* 0x000000592c2c7220 */ /* 0x080fe20000400000 */
[----:B------:R-:W-:Y:S01]  /*5170*/  F2FP.BF16.F32.PACK_AB R34, RZ, R34 ;  /* 0x00000022ff22723e */ /* 0x000fe200000010ff */
[----:B------:R-:W-:Y:S01]  /*5180*/  @P3 STG.E.U16 desc[UR36][R4.64+0x12], R29 ;  /* 0x0000121d04003986 */ /* 0x000fe2000c101524 */
[----:B------:R-:W-:Y:S01]  /*5190*/  ISETP.GT.AND P3, PT, R3, 0x11, PT ;  /* 0x000000110300780c */ /* 0x000fe20003f64270 */
[----:B------:R-:W-:Y:S01]  /*51a0*/  FMUL R45, R45, R89 ;  /* 0x000000592d2d7220 */ /* 0x000fe20000400000 */
[----:B------:R-:W-:Y:S01]  /*51b0*/  F2FP.BF16.F32.PACK_AB R35, RZ, R35 ;  /* 0x00000023ff23723e */ /* 0x000fe200000010ff */
[----:B------:R-:W-:Y:S01]  /*51c0*/  @P1 STG.E.U16 desc[UR36][R6.64+0x10], R30 ;  /* 0x0000101e06001986 */ /* 0x000fe2000c101524 */
[----:B------:R-:W-:Y:S01]  /*51d0*/  ISETP.GT.AND P1, PT, R0, 0x8, P0 ;  /* 0x000000080000780c */ /* 0x000fe20000724270 */
[-C--:B------:R-:W-:Y:S01]  /*51e0*/  FMUL R46, R46, R89.reuse ;  /* 0x000000592e2e7220 */ /* 0x080fe20000400000 */
[----:B------:R-:W-:Y:S01]  /*51f0*/  ISETP.GT.AND P0, PT, R3, 0x18, PT ;  /* 0x000000180300780c */ /* 0x000fe20003f04270 */
[----:B------:R-:W-:Y:S01]  /*5200*/  @P2 STG.E.U16 desc[UR36][R6.64+0x12], R31 ;  /* 0x0000121f06002986 */ /* 0x000fe2000c101524 */
[C---:B------:R-:W-:Y:S01]  /*5210*/  ISETP.GT.AND P2, PT, R0.reuse, RZ, P3 ;  /* 0x000000ff0000720c */ /* 0x040fe20001f44270 */
[-C--:B------:R-:W-:Y:S01]  /*5220*/  FMUL R47, R47, R89.reuse ;  /* 0x000000592f2f7220 */ /* 0x080fe20000400000 */
[C---:B------:R-:W-:Y:S01]  /*5230*/  ISETP.GT.AND P3, PT, R0.reuse, 0x8, P3 ;  /* 0x000000080000780c */ /* 0x040fe20001f64270 */
[----:B------:R-:W-:Y:S01]  /*5240*/  @P4 STG.E.U16 desc[UR36][R4.64+0x20], R32 ;  /* 0x0000202004004986 */ /* 0x000fe2000c101524 */
[----:B------:R-:W-:Y:S01]  /*5250*/  ISETP.GT.AND P4, PT, R0, RZ, P0 ;  /* 0x000000ff0000720c */ /* 0x000fe20000784270 */
[-C--:B------:R-:W-:Y:S01]  /*5260*/  FMUL R48, R48, R89.reuse ;  /* 0x0000005930307220 */ /* 0x080fe20000400000 */
[----:B------:R-:W-:Y:S01]  /*5270*/  F2FP.BF16.F32.PACK_AB R36, RZ, R36 ;  /* 0x00000024ff24723e */ /* 0x000fe200000010ff */
[----:B------:R-:W-:Y:S01]  /*5280*/  FMUL R49, R49, R89 ;  /* 0x0000005931317220 */ /* 0x000fe20000400000 */
[----:B------:R-:W-:Y:S01]  /*5290*/  F2FP.BF16.F32.PACK_AB R37, RZ, R37 ;  /* 0x00000025ff25723e */ /* 0x000fe200000010ff */
[-C--:B------:R-:W-:Y:S01]  /*52a0*/  FMUL R50, R50, R89.reuse ;  /* 0x0000005932327220 */ /* 0x080fe20000400000 */
[----:B------:R-:W-:Y:S01]  /*52b0*/  F2FP.BF16.F32.PACK_AB R38, RZ, R38 ;  /* 0x00000026ff26723e */ /* 0x000fe200000010ff */
[----:B------:R-:W-:Y:S01]  /*52c0*/  FMUL R51, R51, R89 ;  /* 0x0000005933337220 */ /* 0x000fe20000400000 */
[----:B------:R-:W-:Y:S01]  /*52d0*/  F2FP.BF16.F32.PACK_AB R39, RZ, R39 ;  /* 0x00000027ff27723e */ /* 0x000fe200000010ff */
[----:B------:R-:W-:Y:S01]  /*52e0*/  @P2 STG.E.U16 desc[UR36][R4.64+0x22], R33 ;  /* 0x0000222104002986 */ /* 0x000fe2000c101524 */
[----:B------:R-:W-:Y:S01]  /*52f0*/  F2FP.BF16.F32.PACK_AB R40, RZ, R40 ;  /* 0x00000028ff28723e */ /* 0x000fe200000010ff */
[----:B------:R-:W-:Y:S01]  /*5300*/  FMUL R52, R52, R89 ;  /* 0x0000005934347220 */ /* 0x000fe20000400000 */
[----:B------:R-:W-:Y:S01]  /*5310*/  F2FP.BF16.F32.PACK_AB R41, RZ, R41 ;  /* 0x00000029ff29723e */ /* 0x000fe200000010ff */
[----:B------:R-:W-:Y:S01]  /*5320*/  @P1 STG.E.U16 desc[UR36][R6.64+0x20], R34 ;  /* 0x0000202206001986 */ /* 0x000fe2000c101524 */
[----:B------:R-:W-:Y:S01]  /*5330*/  ISETP.GT.AND P1, PT, R0, 0x8, P0 ;  /* 0x000000080000780c */ /* 0x000fe20000724270 */
[-C--:B------:R-:W-:Y:S01]  /*5340*/  FMUL R53, R53, R89.reuse ;  /* 0x0000005935357220 */ /* 0x080fe20000400000 */
[C---:B------:R-:W-:Y:S01]  /*5350*/  ISETP.GT.AND P0, PT, R3.reuse, 0x20, PT ;  /* 0x000000200300780c */ /* 0x040fe20003f04270 */
[----:B------:R-:W-:Y:S01]  /*5360*/  @P3 STG.E.U16 desc[UR36][R6.64+0x22], R35 ;  /* 0x0000222306003986 */ /* 0x000fe2000c101524 */
[----:B------:R-:W-:Y:S01]  /*5370*/  ISETP.GT.AND P3, PT, R3, 0x19, PT ;  /* 0x000000190300780c */ /* 0x000fe20003f64270 */
[-C--:B------:R-:W-:Y:S01]  /*5380*/  FMUL R54, R54, R89.reuse ;  /* 0x0000005936367220 */ /* 0x080fe20000400000 */
[----:B------:R-:W-:Y:S01]  /*5390*/  F2FP.BF16.F32.PACK_AB R42, RZ, R42 ;  /* 0x0000002aff2a723e */ /* 0x000fe200000010ff */
[----:B------:R-:W-:Y:S01]  /*53a0*/  @P4 STG.E.U16 desc[UR36][R4.64+0x30], R36 ;  /* 0x0000302404004986 */ /* 0x000fe2000c101524 */
[C---:B------:R-:W-:Y:S01]  /*53b0*/  ISETP.GT.AND P2, PT, R0.reuse, RZ, P3 ;  /* 0x000000ff0000720c */ /* 0x040fe20001f44270 */
[-C--:B------:R-:W-:Y:S01]  /*53c0*/  FMUL R55, R55, R89.reuse ;  /* 0x0000005937377220 */ /* 0x080fe20000400000 */
[----:B------:R-:W-:Y:S01]  /*53d0*/  ISETP.GT.AND P3, PT, R0, 0x8, P3 ;  /* 0x000000080000780c */ /* 0x000fe20001f64270 */
[-C--:B------:R-:W-:Y:S01]  /*53e0*/  FMUL R56, R56, R89.reuse ;  /* 0x0000005938387220 */ /* 0x080fe20000400000 */
[----:B------:R-:W-:Y:S01]  /*53f0*/  ISETP.GT.AND P4, PT, R0, RZ, P0 ;  /* 0x000000ff0000720c */ /* 0x000fe20000784270 */
[----:B------:R-:W-:Y:S01]  /*5400*/  FMUL R57, R57, R89 ;  /* 0x0000005939397220 */ /* 0x000fe20000400000 */
[----:B------:R-:W-:Y:S01]  /*5410*/  F2FP.BF16.F32.PACK_AB R43, RZ, R43 ;  /* 0x0000002bff2b723e */ /* 0x000fe200000010ff */
[-C--:B------:R-:W-:Y:S01]  /*5420*/  FMUL R58, R58, R89.reuse ;  /* 0x000000593a3a7220 */ /* 0x080fe20000400000 */
[----:B------:R-:W-:Y:S01]  /*5430*/  F2FP.BF16.F32.PACK_AB R44, RZ, R44 ;  /* 0x0000002cff2c723e */ /* 0x000fe200000010ff */
[----:B------:R-:W-:Y:S01]  /*5440*/  FMUL R59, R59, R89 ;  /* 0x000000593b3b7220 */ /* 0x000fe20000400000 */
[----:B------:R-:W-:Y:S01]  /*5450*/  F2FP.BF16.F32.PACK_AB R45, RZ, R45 ;  /* 0x0000002dff2d723e */ /* 0x000fe200000010ff */
[----:B------:R-:W-:Y:S01]  /*5460*/  FMUL R60, R60, R89 ;  /* 0x000000593c3c7220 */ /* 0x000fe20000400000 */
[----:B------:R-:W-:Y:S01]  /*5470*/  F2FP.BF16.F32.PACK_AB R46, RZ, R46 ;  /* 0x0000002eff2e723e */ /* 0x000fe200000010ff */
[----:B------:R-:W-:Y:S01]  /*5480*/  @P2 STG.E.U16 desc[UR36][R4.64+0x32], R37 ;  /* 0x0000322504002986 */ /* 0x000fe2000c101524 */
[----:B------:R-:W-:Y:S01]  /*5490*/  F2FP.BF16.F32.PACK_AB R47, RZ, R47 ;  /* 0x0000002fff2f723e */ /* 0x000fe200000010ff */
[-C--:B------:R-:W-:Y:S01]  /*54a0*/  FMUL R61, R61, R89.reuse ;  /* 0x000000593d3d7220 */ /* 0x080fe20000400000 */
[----:B------:R-:W-:Y:S01]  /*54b0*/  F2FP.BF16.F32.PACK_AB R48, RZ, R48 ;  /* 0x00000030ff30723e */ /* 0x000fe200000010ff */
[----:B------:R-:W-:Y:S01]  /*54c0*/  @P1 STG.E.U16 desc[UR36][R6.64+0x30], R38 ;  /* 0x0000302606001986 */ /* 0x000fe2000c101524 */
[----:B------:R-:W-:Y:S01]  /*54d0*/  ISETP.GT.AND P1, PT, R0, 0x8, P0 ;  /* 0x000000080000780c */ /* 0x000fe20000724270 */
[-C--:B------:R-:W-:Y:S01]  /*54e0*/  FMUL R62, R62, R89.reuse ;  /* 0x000000593e3e7220 */ /* 0x080fe20000400000 */
[C---:B------:R-:W-:Y:S01]  /*54f0*/  ISETP.GT.AND P0, PT, R3.reuse, 0x28, PT ;  /* 0x000000280300780c */ /* 0x040fe20003f04270 */
[----:B------:R-:W-:Y:S01]  /*5500*/  @P3 STG.E.U16 desc[UR36][R6.64+0x32], R39 ;  /* 0x0000322706003986 */ /* 0x000fe2000c101524 */
[----:B------:R-:W-:Y:S01]  /*5510*/  ISETP.GT.AND P3, PT, R3, 0x21, PT ;  /* 0x000000210300780c */ /* 0x000fe20003f64270 */
[----:B------:R-:W-:Y:S01]  /*5520*/  FMUL R63, R63, R89 ;  /* 0x000000593f3f7220 */ /* 0x000fe20000400000 */
[----:B------:R-:W-:Y:S01]  /*5530*/  F2FP.BF16.F32.PACK_AB R49, RZ, R49 ;  /* 0x00000031ff31723e */ /* 0x000fe200000010ff */
[----:B------:R-:W-:Y:S01]  /*5540*/  @P4 STG.E.U16 desc[UR36][R4.64+0x40], R40 ;  /* 0x0000402804004986 */ /* 0x000fe2000c101524 */
[----:B------:R-:W-:Y:S01]  /*5550*/  ISETP.GT.AND P2, PT, R0, RZ, P3 ;  /* 0x000000ff0000720c */ /* 0x000fe20001f44270 */
[-C--:B------:R-:W-:Y:S01]  /*5560*/  FMUL R64, R64, R89.reuse ;  /* 0x0000005940407220 */ /* 0x080fe20000400000 */
[C---:B------:R-:W-:Y:S01]  /*5570*/  ISETP.GT.AND P3, PT, R0.reuse, 0x8, P3 ;  /* 0x000000080000780c */ /* 0x040fe20001f64270 */
[-C--:B------:R-:W-:Y:S01]  /*5580*/  FMUL R65, R65, R89.reuse ;  /* 0x0000005941417220 */ /* 0x080fe20000400000 */
        /* <DEDUP_REMOVED lines=62> */
[----:B------:R-:W-:-:S02]  /*5970*/  F2FP.BF16.F32.PACK_AB R68, RZ, R68 ;  /* 0x00000044ff44723e */ /* 0x000fc400000010ff */
[----:B------:R-:W-:Y:S01]  /*5980*/  F2FP.BF16.F32.PACK_AB R69, RZ, R69 ;  /* 0x00000045ff45723e */ /* 0x000fe200000010ff */
[----:B------:R-:W-:Y:S01]  /*5990*/  @P1 STG.E.U16 desc[UR36][R6.64+0x60], R50 ;  /* 0x0000603206001986 */ /* 0x000fe2000c101524 */
[C---:B------:R-:W-:Y:S02]  /*59a0*/  ISETP.GT.AND P1, PT, R0.reuse, 0x8, P0 ;  /* 0x000000080000780c */ /* 0x040fe40000724270 */
[C---:B------:R-:W-:Y:S01]  /*59b0*/  ISETP.GT.AND P0, PT, R3.reuse, 0x40, PT ;  /* 0x000000400300780c */ /* 0x040fe20003f04270 */
[----:B------:R-:W-:Y:S01]  /*59c0*/  @P3 STG.E.U16 desc[UR36][R6.64+0x62], R51 ;  /* 0x0000623306003986 */ /* 0x000fe2000c101524 */
[----:B------:R-:W-:Y:S02]  /*59d0*/  ISETP.GT.AND P3, PT, R3, 0x39, PT ;  /* 0x000000390300780c */ /* 0x000fe40003f64270 */
[----:B------:R-:W-:Y:S01]  /*59e0*/  F2FP.BF16.F32.PACK_AB R70, RZ, R70 ;  /* 0x00000046ff46723e */ /* 0x000fe200000010ff */
[----:B------:R-:W-:Y:S01]  /*59f0*/  @P4 STG.E.U16 desc[UR36][R4.64+0x70], R52 ;  /* 0x0000703404004986 */ /* 0x000fe2000c101524 */
[----:B------:R-:W-:-:S02]  /*5a00*/  ISETP.GT.AND P2, PT, R0, RZ, P3 ;  /* 0x000000ff0000720c */ /* 0x000fc40001f44270 */
[C---:B------:R-:W-:Y:S02]  /*5a10*/  ISETP.GT.AND P3, PT, R0.reuse, 0x8, P3 ;  /* 0x000000080000780c */ /* 0x040fe40001f64270 */
[----:B------:R-:W-:Y:S02]  /*5a20*/  ISETP.GT.AND P4, PT, R0, RZ, P0 ;  /* 0x000000ff0000720c */ /* 0x000fe40000784270 */
[----:B------:R-:W-:Y:S02]  /*5a30*/  F2FP.BF16.F32.PACK_AB R71, RZ, R71 ;  /* 0x00000047ff47723e */ /* 0x000fe400000010ff */
[----:B------:R-:W-:Y:S02]  /*5a40*/  F2FP.BF16.F32.PACK_AB R72, RZ, R72 ;  /* 0x00000048ff48723e */ /* 0x000fe400000010ff */
[----:B------:R-:W-:Y:S02]  /*5a50*/  F2FP.BF16.F32.PACK_AB R73, RZ, R73 ;  /* 0x00000049ff49723e */ /* 0x000fe400000010ff */
        /* <DEDUP_REMOVED lines=33> */
[----:B------:R-:W-:-:S03]  /*5c70*/  F2FP.BF16.F32.PACK_AB R87, RZ, R87 ;  /* 0x00000057ff57723e */ /* 0x000fc600000010ff */
[----:B------:R-:W-:Y:S04]  /*5c80*/  @P2 STG.E.U16 desc[UR36][R4.64+0x92], R61 ;  /* 0x0000923d04002986 */ /* 0x000fe8000c101524 */
[----:B------:R-:W-:Y:S01]  /*5c90*/  @P1 STG.E.U16 desc[UR36][R6.64+0x90], R62 ;  /* 0x0000903e06001986 */ /* 0x000fe2000c101524 */
[----:B------:R-:W-:Y:S02]  /*5ca0*/  ISETP.GT.AND P1, PT, R0, 0x8, P0 ;  /* 0x000000080000780c */ /* 0x000fe40000724270 */
[C---:B------:R-:W-:Y:S01]  /*5cb0*/  ISETP.GT.AND P0, PT, R3.reuse, 0x58, PT ;  /* 0x000000580300780c */ /* 0x040fe20003f04270 */
[----:B------:R-:W-:Y:S01]  /*5cc0*/  @P3 STG.E.U16 desc[UR36][R6.64+0x92], R63 ;  /* 0x0000923f06003986 */ /* 0x000fe2000c101524 */
[----:B------:R-:W-:-:S03]  /*5cd0*/  ISETP.GT.AND P3, PT, R3, 0x51, PT ;  /* 0x000000510300780c */ /* 0x000fc60003f64270 */
[----:B------:R-:W-:Y:S01]  /*5ce0*/  @P4 STG.E.U16 desc[UR36][R4.64+0xa0], R64 ;  /* 0x0000a04004004986 */ /* 0x000fe2000c101524 */
[C---:B------:R-:W-:Y:S02]  /*5cf0*/  ISETP.GT.AND P2, PT, R0.reuse, RZ, P3 ;  /* 0x000000ff0000720c */ /* 0x040fe40001f44270 */
[C---:B------:R-:W-:Y:S02]  /*5d00*/  ISETP.GT.AND P3, PT, R0.reuse, 0x8, P3 ;  /* 0x000000080000780c */ /* 0x040fe40001f64270 */
[----:B------:R-:W-:-:S09]  /*5d10*/  ISETP.GT.AND P4, PT, R0, RZ, P0 ;  /* 0x000000ff0000720c */ /* 0x000fd20000784270 */
        /* <DEDUP_REMOVED lines=9> */
[C---:B------:R-:W-:Y:S02]  /*5db0*/  ISETP.GT.AND P3, PT, R0.reuse, RZ, P0 ;  /* 0x000000ff0000720c */ /* 0x040fe40000764270 */
[----:B------:R-:W-:-:S07]  /*5dc0*/  ISETP.GT.AND P0, PT, R0, 0x8, P0 ;  /* 0x000000080000780c */ /* 0x000fce0000704270 */
[----:B------:R-:W-:Y:S04]  /*5dd0*/  @P2 STG.E.U16 desc[UR36][R4.64+0xb2], R69 ;  /* 0x0000b24504002986 */ /* 0x000fe8000c101524 */
[----:B------:R-:W-:Y:S01]  /*5de0*/  @P1 STG.E.U16 desc[UR36][R6.64+0xb0], R70 ;  /* 0x0000b04606001986 */ /* 0x000fe2000c101524 */
[----:B------:R-:W-:-:S03]  /*5df0*/  ISETP.GT.AND P1, PT, R3, 0x68, PT ;  /* 0x000000680300780c */ /* 0x000fc60003f24270 */
        /* <DEDUP_REMOVED lines=11> */
[C---:B------:R-:W-:Y:S02]  /*5eb0*/  ISETP.GT.AND P2, PT, R0.reuse, RZ, P0 ;  /* 0x000000ff0000720c */ /* 0x040fe40000744270 */
[----:B------:R-:W-:Y:S01]  /*5ec0*/  ISETP.GT.AND P0, PT, R0, 0x8, P0 ;  /* 0x000000080000780c */ /* 0x000fe20000704270 */
[----:B------:R-:W-:Y:S01]  /*5ed0*/  @P3 STG.E.U16 desc[UR36][R4.64+0xd0], R76 ;  /* 0x0000d04c04003986 */ /* 0x000fe2000c101524 */
[----:B------:R-:W-:-:S04]  /*5ee0*/  ISETP.GT.AND P3, PT, R3, 0x70, PT ;  /* 0x000000700300780c */ /* 0x000fc80003f64270 */
[C---:B------:R-:W-:Y:S02]  /*5ef0*/  ISETP.GT.AND P4, PT, R0.reuse, RZ, P3 ;  /* 0x000000ff0000720c */ /* 0x040fe40001f84270 */
[----:B------:R-:W-:-:S03]  /*5f00*/  ISETP.GT.AND P3, PT, R0, 0x8, P3 ;  /* 0x000000080000780c */ /* 0x000fc60001f64270 */
[----:B------:R-:W-:Y:S01]  /*5f10*/  @P2 STG.E.U16 desc[UR36][R4.64+0xd2], R77 ;  /* 0x0000d24d04002986 */ /* 0x000fe2000c101524 */
[----:B------:R-:W-:-:S03]  /*5f20*/  ISETP.GT.AND P2, PT, R3, 0x79, PT ;  /* 0x000000790300780c */ /* 0x000fc60003f44270 */
[----:B------:R-:W-:Y:S01]  /*5f30*/  @P1 STG.E.U16 desc[UR36][R6.64+0xd0], R78 ;  /* 0x0000d04e06001986 */ /* 0x000fe2000c101524 */
[----:B------:R-:W-:-:S03]  /*5f40*/  ISETP.GT.AND P1, PT, R3, 0x78, PT ;  /* 0x000000780300780c */ /* 0x000fc60003f24270 */
[----:B------:R-:W-:Y:S01]  /*5f50*/  @P0 STG.E.U16 desc[UR36][R6.64+0xd2], R79 ;  /* 0x0000d24f06000986 */ /* 0x000fe2000c101524 */
[----:B------:R-:W-:-:S03]  /*5f60*/  ISETP.GT.AND P0, PT, R3, 0x71, PT ;  /* 0x000000710300780c */ /* 0x000fc60003f04270 */
[----:B------:R-:W-:Y:S01]  /*5f70*/  @P4 STG.E.U16 desc[UR36][R4.64+0xe0], R80 ;  /* 0x0000e05004004986 */ /* 0x000fe2000c101524 */
[C---:B------:R-:W-:Y:S02]  /*5f80*/  ISETP.GT.AND P4, PT, R0.reuse, RZ, P0 ;  /* 0x000000ff0000720c */ /* 0x040fe40000784270 */
[----:B------:R-:W-:-:S11]  /*5f90*/  ISETP.GT.AND P0, PT, R0, 0x8, P0 ;  /* 0x000000080000780c */ /* 0x000fd60000704270 */
[----:B------:R-:W-:Y:S02]  /*5fa0*/  @P4 IMAD.MOV.U32 R2, RZ, RZ, R4 ;  /* 0x000000ffff024224 */ /* 0x000fe400078e0004 */
[----:B------:R-:W-:-:S05]  /*5fb0*/  @P4 IMAD.MOV.U32 R3, RZ, RZ, R5 ;  /* 0x000000ffff034224 */ /* 0x000fca00078e0005 */
[----:B------:R0:W-:Y:S01]  /*5fc0*/  @P4 STG.E.U16 desc[UR36][R2.64+0xe2], R81 ;  /* 0x0000e25102004986 */ /* 0x0001e2000c101524 */
[C---:B------:R-:W-:Y:S02]  /*5fd0*/  ISETP.GT.AND P4, PT, R0.reuse, RZ, P2 ;  /* 0x000000ff0000720c */ /* 0x040fe40001784270 */
[----:B------:R-:W-:Y:S01]  /*5fe0*/  ISETP.GT.AND P2, PT, R0, 0x8, P2 ;  /* 0x000000080000780c */ /* 0x000fe20001744270 */
[----:B0-----:R-:W-:Y:S02]  /*5ff0*/  @P3 IMAD.MOV.U32 R2, RZ, RZ, R6 ;  /* 0x000000ffff023224 */ /* 0x001fe400078e0006 */
[----:B------:R-:W-:-:S05]  /*6000*/  @P3 IMAD.MOV.U32 R3, RZ, RZ, R7 ;  /* 0x000000ffff033224 */ /* 0x000fca00078e0007 */
[----:B------:R0:W-:Y:S01]  /*6010*/  @P3 STG.E.U16 desc[UR36][R2.64+0xe0], R82 ;  /* 0x0000e05202003986 */ /* 0x0001e2000c101524 */
[C---:B------:R-:W-:Y:S02]  /*6020*/  ISETP.GT.AND P3, PT, R0.reuse, RZ, P1 ;  /* 0x000000ff0000720c */ /* 0x040fe40000f64270 */
[----:B------:R-:W-:Y:S01]  /*6030*/  ISETP.GT.AND P1, PT, R0, 0x8, P1 ;  /* 0x000000080000780c */ /* 0x000fe20000f24270 */
[----:B0-----:R-:W-:Y:S02]  /*6040*/  @P0 IMAD.MOV.U32 R2, RZ, RZ, R6 ;  /* 0x000000ffff020224 */ /* 0x001fe400078e0006 */
[----:B------:R-:W-:-:S05]  /*6050*/  @P0 IMAD.MOV.U32 R3, RZ, RZ, R7 ;  /* 0x000000ffff030224 */ /* 0x000fca00078e0007 */
[----:B------:R0:W-:Y:S03]  /*6060*/  @P0 STG.E.U16 desc[UR36][R2.64+0xe2], R83 ;  /* 0x0000e25302000986 */ /* 0x0001e6000c101524 */
[----:B0-----:R-:W-:Y:S02]  /*6070*/  @P3 IMAD.MOV.U32 R2, RZ, RZ, R4 ;  /* 0x000000ffff023224 */ /* 0x001fe400078e0004 */
[----:B------:R-:W-:-:S05]  /*6080*/  @P3 IMAD.MOV.U32 R3, RZ, RZ, R5 ;  /* 0x000000ffff033224 */ /* 0x000fca00078e0005 */
[----:B------:R0:W-:Y:S04]  /*6090*/  @P3 STG.E.U16 desc[UR36][R2.64+0xf0], R84 ;  /* 0x0000f05402003986 */ /* 0x0001e8000c101524 */
[----:B------:R1:W-:Y:S01]  /*60a0*/  @P4 STG.E.U16 desc[UR36][R4.64+0xf2], R85 ;  /* 0x0000f25504004986 */ /* 0x0003e2000c101524 */
[----:B0-----:R-:W-:Y:S02]  /*60b0*/  @P1 IMAD.MOV.U32 R2, RZ, RZ, R6 ;  /* 0x000000ffff021224 */ /* 0x001fe400078e0006 */
[----:B------:R-:W-:-:S05]  /*60c0*/  @P1 IMAD.MOV.U32 R3, RZ, RZ, R7 ;  /* 0x000000ffff031224 */ /* 0x000fca00078e0007 */
[----:B------:R1:W-:Y:S04]  /*60d0*/  @P1 STG.E.U16 desc[UR36][R2.64+0xf0], R86 ;  /* 0x0000f05602001986 */ /* 0x0003e8000c101524 */
[----:B------:R1:W-:Y:S02]  /*60e0*/  @P2 STG.E.U16 desc[UR36][R6.64+0xf2], R87 ;  /* 0x0000f25706002986 */ /* 0x0003e4000c101524 */
.L_x_162:
[----:B------:R-:W-:Y:S05]  /*60f0*/  BSYNC B0 ;  /* 0x0000000000007941 */ /* 0x000fea0003800000 */
.L_x_36:
[----:B01----:R-:W2:Y:S01]  /*6100*/  LDL.64 R2, [R1] ;  /* 0x0000000001027983 */ /* 0x003ea20000100a00 */
[----:B------:R-:W-:Y:S01]  /*6110*/  ULDC.64 UR4, c[0x0][0x650] ;  /* 0x0001940000047ab9 */ /* 0x000fe20000000a00 */
[----:B------:R0:W-:Y:S01]  /*6120*/  SYNCS.ARRIVE.TRANS64.A1T0 RZ, [R97+UR47], RZ ;  /* 0x000000ff61ff79a7 */ /* 0x0001e2000810002f */
[----:B----4-:R-:W-:Y:S01]  /*6130*/  PRMT R0, RZ, 0x7610, R0 ;  /* 0x00007610ff007816 */ /* 0x010fe20000000000 */
[----:B------:R-:W-:Y:S02]  /*6140*/  IMAD.MOV.U32 R19, RZ, RZ, -0x1 ;  /* 0xffffffffff137424 */ /* 0x000fe400078e00ff */
[----:B-----5:R-:W-:Y:S01]  /*6150*/  IMAD.MOV.U32 R22, RZ, RZ, -0x1 ;  /* 0xffffffffff167424 */ /* 0x020fe200078e00ff */
[----:B--2---:R-:W-:-:S04]  /*6160*/  LEA R18, P0, R2, R18, 0x1 ;  /* 0x0000001202127211 */ /* 0x004fc800078008ff */
[----:B------:R-:W-:Y:S01]  /*6170*/  LEA.HI.X R17, R2, R17, R23, 0x1, P0 ;  /* 0x0000001102117211 */ /* 0x000fe200000f0c17 */
[----:B------:R-:W-:Y:S01]  /*6180*/  IMAD.MOV.U32 R2, RZ, RZ, -0x1 ;  /* 0xffffffffff027424 */ /* 0x000fe200078e00ff */
[----:B------:R-:W-:-:S04]  /*6190*/  ISETP.GE.U32.AND P0, PT, R18, UR4, PT ;  /* 0x0000000412007c0c */ /* 0x000fc8000bf06070 */
[----:B------:R-:W-:-:S13]  /*61a0*/  ISETP.GE.U32.AND.EX P0, PT, R17, UR5, PT, P0 ;  /* 0x0000000511007c0c */ /* 0x000fda000bf06100 */
[----:B0-----:R-:W-:Y:S05]  /*61b0*/  @P0 BRA `(.L_x_163) ;  /* 0x0000000400700947 */ /* 0x001fea0003800000 */
[----:B------:R-:W0:Y:S01]  /*61c0*/  S2R R10, SR_CTAID.X ;  /* 0x00000000000a7919 */ /* 0x000e220000002500 */
[----:B------:R-:W1:Y:S01]  /*61d0*/  LDC.64 R8, c[0x0][0x628] ;  /* 0x00018a00ff087b82 */ /* 0x000e620000000a00 */
[----:B------:R-:W-:Y:S01]  /*61e0*/  ULDC UR4, c[0x0][0x150] ;  /* 0x0000540000047ab9 */ /* 0x000fe20000000800 */
[----:B---3--:R-:W-:Y:S01]  /*61f0*/  IMAD.MOV.U32 R6, RZ, RZ, R18 ;  /* 0x000000ffff067224 */ /* 0x008fe200078e0012 */
[----:B------:R-:W2:Y:S01]  /*6200*/  S2R R20, SR_CTAID.Y ;  /* 0x0000000000147919 */ /* 0x000ea20000002600 */
[----:B------:R-:W-:-:S04]  /*6210*/  IMAD.MOV.U32 R7, RZ, RZ, R17 ;  /* 0x000000ffff077224 */ /* 0x000fc800078e0011 */
[----:B------:R-:W3:Y:S08]  /*6220*/  LDC R15, c[0x0][0x144] ;  /* 0x00005100ff0f7b82 */ /* 0x000ef00000000800 */
[----:B------:R-:W4:Y:S08]  /*6230*/  LDC R0, c[0x0][0x630] ;  /* 0x00018c00ff007b82 */ /* 0x000f300000000800 */
[----:B------:R-:W2:Y:S01]  /*6240*/  LDC.64 R12, c[0x0][0x620] ;  /* 0x00018800ff0c7b82 */ /* 0x000ea20000000a00 */
[----:B-1----:R-:W-:-:S04]  /*6250*/  ISETP.NE.U32.AND P0, PT, R8, RZ, PT ;  /* 0x000000ff0800720c */ /* 0x002fc80003f05070 */
[----:B------:R-:W-:Y:S02]  /*6260*/  ISETP.NE.AND.EX P0, PT, R9, RZ, PT, P0 ;  /* 0x000000ff0900720c */ /* 0x000fe40003f05300 */
[----:B0-----:R-:W-:-:S05]  /*6270*/  I2FP.F32.U32 R2, R10 ;  /* 0x0000000a00027245 */ /* 0x001fca0000201000 */
[----:B------:R-:W-:-:S04]  /*6280*/  FMUL R2, R2, UR4 ;  /* 0x0000000402027c20 */ /* 0x000fc80008400000 */
[----:B------:R0:W1:Y:S02]  /*6290*/  F2I.U32.TRUNC.NTZ R14, R2 ;  /* 0x00000002000e7305 */ /* 0x000064000020f000 */
[----:B---34-:R-:W-:Y:S05]  /*62a0*/  @!P0 BRA `(.L_x_164) ;  /* 0x0000000000288947 */ /* 0x018fea0003800000 */
[----:B------:R-:W3:Y:S02]  /*62b0*/  LDC R3, c[0x0][0x634] ;  /* 0x00018d00ff037b82 */ /* 0x000ee40000000800 */
[----:B---3--:R-:W-:-:S05]  /*62c0*/  IADD3 R7, P0, R18, R3, RZ ;  /* 0x0000000312077210 */ /* 0x008fca0007f1e0ff */
[----:B------:R-:W-:-:S04]  /*62d0*/  IMAD.X R11, RZ, RZ, R17, P0 ;  /* 0x000000ffff0b7224 */ /* 0x000fc800000e0611 */
[----:B0-----:R-:W-:-:S04]  /*62e0*/  IMAD.WIDE.U32 R2, R11, R8, RZ ;  /* 0x000000080b027225 */ /* 0x001fc800078e00ff */
[----:B------:R-:W-:-:S04]  /*62f0*/  IMAD.WIDE.U32 R4, P0, R7, R9, R2 ;  /* 0x0000000907047225 */ /* 0x000fc80007800002 */
[----:B------:R-:W-:-:S04]  /*6300*/  IMAD.WIDE.U32 R2, R7, R8, RZ ;  /* 0x0000000807027225 */ /* 0x000fc800078e00ff */
[----:B------:R-:W-:Y:S01]  /*6310*/  IMAD.X R7, RZ, RZ, RZ, P0 ;  /* 0x000000ffff077224 */ /* 0x000fe200000e06ff */
[----:B------:R-:W-:Y:S01]  /*6320*/  IADD3 RZ, P0, R3, R4, RZ ;  /* 0x0000000403ff7210 */ /* 0x000fe20007f1e0ff */
[----:B------:R-:W-:-:S04]  /*6330*/  IMAD.MOV.U32 R6, RZ, RZ, R5 ;  /* 0x000000ffff067224 */ /* 0x000fc800078e0005 */
[----:B------:R-:W-:-:S08]  /*6340*/  IMAD.WIDE.U32.X R6, R11, R9, R6, P0 ;  /* 0x000000090b067225 */ /* 0x000fd000000e0406 */
.L_x_164:
[----:B------:R-:W3:Y:S01]  /*6350*/  LDC.64 R26, c[0x0][0x640] ;  /* 0x00019000ff1a7b82 */ /* 0x000ee20000000a00 */
[-C--:B------:R-:W-:Y:S01]  /*6360*/  SHF.R.U64 R11, R6, R0.reuse, R7 ;  /* 0x00000000060b7219 */ /* 0x080fe20000001207 */
[----:B------:R-:W-:Y:S01]  /*6370*/  IMAD.MOV.U32 R19, RZ, RZ, R17 ;  /* 0x000000ffff137224 */ /* 0x000fe200078e0011 */
[----:B------:R-:W-:Y:S01]  /*6380*/  SHF.R.U32.HI R0, RZ, R0, R7 ;  /* 0x00000000ff007219 */ /* 0x000fe20000011607 */
[----:B-1----:R-:W-:Y:S01]  /*6390*/  IMAD.MOV R14, RZ, RZ, -R14 ;  /* 0x000000ffff0e7224 */ /* 0x002fe200078e0a0e */
[----:B------:R-:W-:Y:S01]  /*63a0*/  IADD3 R5, P0, RZ, -R11, RZ ;  /* 0x8000000bff057210 */ /* 0x000fe20007f1e0ff */
[----:B------:R-:W-:Y:S01]  /*63b0*/  ULDC UR4, c[0x0][0x154] ;  /* 0x0000550000047ab9 */ /* 0x000fe20000000800 */
[----:B------:R-:W-:Y:S01]  /*63c0*/  IMAD.MOV.U32 R7, RZ, RZ, 0x1 ;  /* 0x00000001ff077424 */ /* 0x000fe200078e00ff */
[----:B------:R-:W1:Y:S01]  /*63d0*/  LDC R4, c[0x0][0x618] ;  /* 0x00018600ff047b82 */ /* 0x000e620000000800 */
[----:B------:R-:W-:Y:S02]  /*63e0*/  IMAD R22, R15, R14, R10 ;  /* 0x0000000e0f167224 */ /* 0x000fe400078e020a */
[----:B------:R-:W-:-:S04]  /*63f0*/  IMAD.X R3, RZ, RZ, ~R0, P0 ;  /* 0x000000ffff037224 */ /* 0x000fc800000e0e00 */
[-C--:B--2---:R-:W-:Y:S01]  /*6400*/  IMAD R0, R3, R12.reuse, RZ ;  /* 0x0000000c03007224 */ /* 0x084fe200078e02ff */
[----:B------:R-:W2:Y:S01]  /*6410*/  LDC R6, c[0x0][0x608] ;  /* 0x00018200ff067b82 */ /* 0x000ea20000000800 */
[----:B0-----:R-:W-:-:S04]  /*6420*/  IMAD.WIDE.U32 R2, R5, R12, R18 ;  /* 0x0000000c05027225 */ /* 0x001fc800078e0012 */
[----:B------:R-:W-:Y:S01]  /*6430*/  IMAD R5, R5, R13, R0 ;  /* 0x0000000d05057224 */ /* 0x000fe200078e0200 */
[----:B------:R-:W-:Y:S02]  /*6440*/  I2FP.F32.U32 R0, R20 ;  /* 0x0000001400007245 */ /* 0x000fe40000201000 */
[----:B------:R-:W0:Y:S01]  /*6450*/  LDC R24, c[0x0][0x658] ;  /* 0x00019600ff187b82 */ /* 0x000e220000000800 */
[----:B------:R-:W-:Y:S01]  /*6460*/  IMAD.IADD R3, R3, 0x1, R5 ;  /* 0x0000000103037824 */ /* 0x000fe200078e0205 */
[----:B---3--:R-:W-:Y:S01]  /*6470*/  ISETP.NE.U32.AND P0, PT, R26, RZ, PT ;  /* 0x000000ff1a00720c */ /* 0x008fe20003f05070 */
[----:B------:R-:W-:Y:S01]  /*6480*/  FMUL R0, R0, UR4 ;  /* 0x0000000400007c20 */ /* 0x000fe20008400000 */
[----:B------:R-:W-:Y:S02]  /*6490*/  IMAD.MOV.U32 R5, RZ, RZ, -0x1 ;  /* 0xffffffffff057424 */ /* 0x000fe400078e00ff */
[----:B------:R-:W-:Y:S01]  /*64a0*/  ISETP.NE.AND.EX P0, PT, R27, RZ, PT, P0 ;  /* 0x000000ff1b00720c */ /* 0x000fe20003f05300 */
[----:B------:R3:W4:Y:S01]  /*64b0*/  F2I.U32.TRUNC.NTZ R12, R0 ;  /* 0x00000000000c7305 */ /* 0x000722000020f000 */
[----:B------:R-:W3:Y:S01]  /*64c0*/  LDC R15, c[0x0][0x148] ;  /* 0x00005200ff0f7b82 */ /* 0x000ee20000000800 */
[----:B-1----:R-:W-:-:S02]  /*64d0*/  SHF.R.U64 R10, R2, R4, R3 ;  /* 0x00000004020a7219 */ /* 0x002fc40000001203 */
[----:B------:R-:W-:-:S05]  /*64e0*/  SHF.R.U32.HI R3, RZ, R4, R3 ;  /* 0x00000004ff037219 */ /* 0x000fca0000011603 */
[----:B------:R-:W1:Y:S01]  /*64f0*/  LDC R14, c[0x0][0x600] ;  /* 0x00018000ff0e7b82 */ /* 0x000e620000000800 */
[-CC-:B--2---:R-:W-:Y:S02]  /*6500*/  SHF.R.U64 R8, R10, R6.reuse, R3.reuse ;  /* 0x000000060a087219 */ /* 0x184fe40000001203 */
[----:B------:R-:W-:-:S05]  /*6510*/  SHF.R.U32.HI R3, RZ, R6, R3 ;  /* 0x00000006ff037219 */ /* 0x000fca0000011603 */
[----:B------:R-:W2:Y:S01]  /*6520*/  LDC R21, c[0x0][0x648] ;  /* 0x00019200ff157b82 */ /* 0x000ea20000000800 */
[-CC-:B0-----:R-:W-:Y:S02]  /*6530*/  SHF.R.U64 R13, R8, R24.reuse, R3.reuse ;  /* 0x00000018080d7219 */ /* 0x181fe40000001203 */
[-C--:B------:R-:W-:Y:S02]  /*6540*/  SHF.L.U32 R5, R5, R24.reuse, RZ ;  /* 0x0000001805057219 */ /* 0x080fe400000006ff */
[-C--:B------:R-:W-:Y:S01]  /*6550*/  SHF.R.U32.HI R3, RZ, R24.reuse, R3 ;  /* 0x00000018ff037219 */ /* 0x080fe20000011603 */
[----:B------:R-:W-:Y:S01]  /*6560*/  IMAD.MOV.U32 R2, RZ, RZ, R13 ;  /* 0x000000ffff027224 */ /* 0x000fe200078e000d */
[----:B------:R-:W-:Y:S01]  /*6570*/  SHF.L.U32 R24, R7, R24, RZ ;  /* 0x0000001807187219 */ /* 0x000fe200000006ff */
[----:B------:R-:W0:Y:S01]  /*6580*/  LDC R25, c[0x0][0x638] ;  /* 0x00018e00ff197b82 */ /* 0x000e220000000800 */
[----:B------:R-:W-:-:S07]  /*6590*/  LOP3.LUT R19, RZ, R5, RZ, 0x33, !PT ;  /* 0x00000005ff137212 */ /* 0x000fce00078e33ff */
[----:B------:R-:W0:Y:S01]  /*65a0*/  LDC R28, c[0x0][0x610] ;  /* 0x00018400ff1c7b82 */ /* 0x000e220000000800 */
[----:B----4-:R-:W-:Y:S05]  /*65b0*/  @!P0 BRA `(.L_x_165) ;  /* 0x0000000000288947 */ /* 0x010fea0003800000 */
[----:B---3--:R-:W3:Y:S02]  /*65c0*/  LDC R0, c[0x0][0x64c] ;  /* 0x00019300ff007b82 */ /* 0x008ee40000000800 */
        /* <DEDUP_REMOVED lines=9> */
.L_x_165:
[----:B------:R-:W4:Y:S01]  /*6660*/  LDC R4, c[0x0][0x65c] ;  /* 0x00019700ff047b82 */ /* 0x000f220000000800 */
[----:B--23--:R-:W-:Y:S01]  /*6670*/  SHF.R.U64 R0, R2, R21, R3 ;  /* 0x0000001502007219 */ /* 0x00cfe20000001203 */
[----:B-1----:R-:W-:Y:S01]  /*6680*/  VIADD R3, R14, 0xffffffff ;  /* 0xffffffff0e037836 */ /* 0x002fe20000000000 */
[----:B------:R-:W-:Y:S01]  /*6690*/  LOP3.LUT R19, R8, R19, RZ, 0xc0, !PT ;  /* 0x0000001308137212 */ /* 0x000fe200078ec0ff */
[----:B------:R-:W-:Y:S02]  /*66a0*/  IMAD.MOV R12, RZ, RZ, -R12 ;  /* 0x000000ffff0c7224 */ /* 0x000fe400078e0a0c */
[----:B------:R-:W-:Y:S01]  /*66b0*/  IMAD.MOV R2, RZ, RZ, -R0 ;  /* 0x000000ffff027224 */ /* 0x000fe200078e0a00 */
[----:B------:R-:W-:Y:S01]  /*66c0*/  LOP3.LUT R3, R10, R3, RZ, 0xc0, !PT ;  /* 0x000000030a037212 */ /* 0x000fe200078ec0ff */
[----:B------:R-:W-:Y:S02]  /*66d0*/  IMAD R19, R24, R0, R19 ;  /* 0x0000000018137224 */ /* 0x000fe400078e0213 */
[----:B0-----:R-:W-:-:S04]  /*66e0*/  IMAD R0, R2, R25, R13 ;  /* 0x0000001902007224 */ /* 0x001fc800078e020d */
[----:B------:R-:W-:Y:S01]  /*66f0*/  IMAD R2, R0, R14, R3 ;  /* 0x0000000e00027224 */ /* 0x000fe200078e0203 */
[----:B----4-:R-:W-:Y:S01]  /*6700*/  ISETP.NE.AND P0, PT, R4, 0x1, PT ;  /* 0x000000010400780c */ /* 0x010fe20003f05270 */
[----:B------:R-:W-:-:S05]  /*6710*/  IMAD.MOV.U32 R4, RZ, RZ, 0x1 ;  /* 0x00000001ff047424 */ /* 0x000fca00078e00ff */
[----:B------:R-:W-:-:S07]  /*6720*/  PRMT R0, R4, 0x7610, R0 ;  /* 0x0000761004007816 */ /* 0x000fce0000000000 */
[----:B------:R-:W-:-:S04]  /*6730*/  @P0 IMAD R22, R15, R12, R20 ;  /* 0x0000000c0f160224 */ /* 0x000fc800078e0214 */
[----:B------:R-:W-:-:S05]  /*6740*/  IMAD R19, R19, R28, R22 ;  /* 0x0000001c13137224 */ /* 0x000fca00078e0216 */
[----:B------:R-:W-:Y:S02]  /*6750*/  SEL R22, R2, R19, !P0 ;  /* 0x0000001302167207 */ /* 0x000fe40004000000 */
[----:B------:R-:W-:Y:S01]  /*6760*/  SEL R19, R19, R2, !P0 ;  /* 0x0000000213137207 */ /* 0x000fe20004000000 */
[----:B------:R-:W-:-:S07]  /*6770*/  IMAD.MOV.U32 R2, RZ, RZ, R11 ;  /* 0x000000ffff027224 */ /* 0x000fce00078e000b */
.L_x_163:
[----:B------:R-:W-:Y:S02]  /*6780*/  LOP3.LUT P0, RZ, R0, 0xff, RZ, 0xc0, !PT ;  /* 0x000000ff00ff7812 */ /* 0x000fe4000780c0ff */
[----:B------:R-:W-:-:S11]  /*6790*/  LOP3.LUT R103, R103, 0x1, RZ, 0x3c, !PT ;  /* 0x0000000167677812 */ /* 0x000fd600078e3cff */
[----:B------:R-:W-:Y:S05]  /*67a0*/  @P0 BRA `(.L_x_166) ;  /* 0xffffffac00c40947 */ /* 0x000fea000383ffff */
[----:B------:R-:W-:Y:S05]  /*67b0*/  EXIT ;  /* 0x000000000000794d */ /* 0x000fea0003800000 */
.L_x_17:
[----:B------:R-:W-:-:S08]  /*67c0*/  ISETP.NE.AND P0, PT, R5, RZ, PT ;  /* 0x000000ff0500720c */ /* 0x000fd00003f05270 */
[----:B0-2---:R-:W0:-:S00]  /*67d0*/  USETMAXREG.DEALLOC.CTAPOOL 0x28 ;  /* 0x00000028000079c8 */ /* 0x005e0000080e0500 */
[----:B------:R-:W-:Y:S05]  /*67e0*/  @P0 EXIT ;  /* 0x000000000000094d */ /* 0x000fea0003800000 */
[----:B0-----:R-:W-:Y:S01]  /*67f0*/  LOP3.LUT P0, RZ, R8, 0xff, RZ, 0xc0, !PT ;  /* 0x000000ff08ff7812 */ /* 0x001fe2000780c0ff */
[----:B------:R-:W-:Y:S02]  /*6800*/  IMAD.MOV.U32 R0, RZ, RZ, 0x1 ;  /* 0x00000001ff007424 */ /* 0x000fe400078e00ff */
[----:B------:R-:W-:-:S10]  /*6810*/  IMAD.MOV.U32 R8, RZ, RZ, RZ ;  /* 0x000000ffff087224 */ /* 0x000fd400078e00ff */
[----:B------:R-:W-:Y:S05]  /*6820*/  @!P0 BRA `(.L_x_167) ;  /* 0x0000000c00388947 */ /* 0x000fea0003800000 */
[----:B------:R-:W0:Y:S01]  /*6830*/  S2UR UR8, SR_CgaCtaId ;  /* 0x00000000000879c3 */ /* 0x000e220000008800 */
[----:B------:R-:W-:Y:S01]  /*6840*/  LOP3.LUT P0, RZ, R4, 0x1f, RZ, 0xc0, !PT ;  /* 0x0000001f04ff7812 */ /* 0x000fe2000780c0ff */
[----:B------:R-:W-:Y:S01]  /*6850*/  ULDC UR5, c[0x0][0x658] ;  /* 0x0001960000057ab9 */ /* 0x000fe20000000800 */
[----:B------:R-:W-:Y:S01]  /*6860*/  UMOV UR6, 0xffffffff ;  /* 0xffffffff00067882 */ /* 0x000fe20000000000 */
[----:B------:R-:W-:Y:S01]  /*6870*/  BSSY B0, `(.L_x_167) ;  /* 0x00000c9000007945 */ /* 0x000fe20003800000 */
[----:B------:R-:W-:Y:S01]  /*6880*/  USHF.L.U32 UR6, UR6, UR5, URZ ;  /* 0x0000000506067299 */ /* 0x000fe2000800063f */
[C---:B------:R-:W-:Y:S01]  /*6890*/  ISETP.NE.AND P2, PT, R3.reuse, RZ, PT ;  /* 0x000000ff0300720c */ /* 0x040fe20003f45270 */
[----:B------:R-:W-:Y:S01]  /*68a0*/  IMAD.MOV.U32 R9, RZ, RZ, 0x1 ;  /* 0x00000001ff097424 */ /* 0x000fe200078e00ff */
[----:B------:R-:W-:Y:S01]  /*68b0*/  ISETP.NE.OR P0, PT, R3, RZ, !P0 ;  /* 0x000000ff0300720c */ /* 0x000fe20004705670 */
[----:B------:R-:W-:Y:S01]  /*68c0*/  IMAD.MOV.U32 R0, RZ, RZ, 0x1 ;  /* 0x00000001ff007424 */ /* 0x000fe200078e00ff */
[----:B------:R-:W-:Y:S01]  /*68d0*/  LOP3.LUT R6, R16, 0x2, RZ, 0xfc, !PT ;  /* 0x0000000210067812 */ /* 0x000fe200078efcff */
[----:B------:R-:W-:Y:S01]  /*68e0*/  IMAD.MOV.U32 R8, RZ, RZ, RZ ;  /* 0x000000ffff087224 */ /* 0x000fe200078e00ff */
[----:B------:R-:W-:Y:S01]  /*68f0*/  ULDC UR4, c[0x0][0x600] ;  /* 0x0001800000047ab9 */ /* 0x000fe20000000800 */
[----:B------:R-:W-:Y:S01]  /*6900*/  UMOV UR7, 0x1 ;  /* 0x0000000100077882 */ /* 0x000fe20000000000 */
[----:B------:R-:W-:-:S02]  /*6910*/  UIADD3 UR22, UR40, 0x1, URZ ;  /* 0x0000000128167890 */ /* 0x000fc4000fffe03f */
[----:B------:R-:W-:Y:S02]  /*6920*/  UIADD3 UR15, UR4, -0x1, URZ ;  /* 0xffffffff040f7890 */ /* 0x000fe4000fffe03f */
[----:B------:R-:W-:Y:S02]  /*6930*/  USHF.L.U32 UR17, UR7, UR5, URZ ;  /* 0x0000000507117299 */ /* 0x000fe4000800063f */
[----:B------:R-:W-:Y:S01]  /*6940*/  ULOP3.LUT UR16, URZ, UR6, URZ, 0x33, !UPT ;  /* 0x000000063f107292 */ /* 0x000fe2000f8e333f */
[----:B------:R-:W-:Y:S01]  /*6950*/  ULDC.64 UR20, c[0x0][0x198] ;  /* 0x0000660000147ab9 */ /* 0x000fe20000000a00 */
[----:B0-----:R-:W-:-:S10]  /*6960*/  IMAD.U32 R7, RZ, RZ, UR8 ;  /* 0x00000008ff077e24 */ /* 0x001fd4000f8e00ff */
.L_x_179:
[----:B------:R-:W-:-:S03]  /*6970*/  UMOV UR4, 0xffffffff ;  /* 0xffffffff00047882 */ /* 0x000fc60000000000 */
[----:B------:R-:W-:Y:S05]  /*6980*/  BRA.DIV UR4, `(.L_x_168) ;  /* 0x0000001204187947 */ /* 0x000fea000b800000 */
[----:B------:R-:W-:-:S13]  /*6990*/  ELECT P6, URZ, PT ;  /* 0x00000000003f782f */ /* 0x000fda00038c0000 */
.L_x_193:
[----:B------:R-:W0:Y:S01]  /*69a0*/  LDC R3, c[0x0][0x28c] ;  /* 0x0000a300ff037b82 */ /* 0x000e220000000800 */
[----:B------:R-:W-:Y:S01]  /*69b0*/  BSSY B1, `(.L_x_169) ;  /* 0x000003c000017945 */ /* 0x000fe20003800000 */
[----:B0-----:R-:W-:-:S13]  /*69c0*/  ISETP.LT.OR P6, PT, R3, 0x1, !P6 ;  /* 0x000000010300780c */ /* 0x001fda00077c1670 */
[----:B------:R-:W-:Y:S05]  /*69d0*/  @P6 BRA `(.L_x_170) ;  /* 0x0000000000e46947 */ /* 0x000fea0003800000 */
[----:B------:R-:W-:Y:S02]  /*69e0*/  IMAD R7, R19, 0x2, R7 ;  /* 0x0000000213077824 */ /* 0x000fe400078e0207 */
[----:B------:R-:W-:Y:S02]  /*69f0*/  IMAD.SHL.U32 R22, R22, 0x80, RZ ;  /* 0x0000008016167824 */ /* 0x000fe400078e00ff */
[----:B------:R-:W-:Y:S02]  /*6a00*/  IMAD.MOV.U32 R14, RZ, RZ, RZ ;  /* 0x000000ffff0e7224 */ /* 0x000fe400078e00ff */
[----:B------:R-:W-:Y:S02]  /*6a10*/  IMAD.U32 R15, RZ, RZ, UR22 ;  /* 0x00000016ff0f7e24 */ /* 0x000fe4000f8e00ff */
[----:B------:R-:W-:Y:S02]  /*6a20*/  IMAD.MOV.U32 R3, RZ, RZ, R0 ;  /* 0x000000ffff037224 */ /* 0x000fe400078e0000 */
[----:B------:R-:W-:-:S02]  /*6a30*/  IMAD.MOV.U32 R4, RZ, RZ, R8 ;  /* 0x000000ffff047224 */ /* 0x000fc400078e0008 */
[----:B------:R-:W-:-:S07]  /*6a40*/  IMAD.SHL.U32 R11, R7, 0x20, RZ ;  /* 0x00000020070b7824 */ /* 0x000fce00078e00ff */
.L_x_174:
[----:B------:R-:W0:Y:S01]  /*6a50*/  S2UR UR4, SR_CgaCtaId ;  /* 0x00000000000479c3 */ /* 0x000e220000008800 */
[----:B------:R-:W-:Y:S02]  /*6a60*/  MOV R10, 0x400 ;  /* 0x00000400000a7802 */ /* 0x000fe40000000f00 */
[----:B------:R-:W-:Y:S01]  /*6a70*/  SHF.L.U32 R5, R3, 0x1f, RZ ;  /* 0x0000001f03057819 */ /* 0x000fe200000006ff */
[----:B0-----:R-:W-:-:S05]  /*6a80*/  IMAD.U32 R7, RZ, RZ, UR4 ;  /* 0x00000004ff077e24 */ /* 0x001fca000f8e00ff */
[----:B------:R-:W-:Y:S02]  /*6a90*/  LEA R13, R7, R10, 0x18 ;  /* 0x0000000a070d7211 */ /* 0x000fe400078ec0ff */
[----:B------:R-:W0:Y:S03]  /*6aa0*/  @!P2 LDC R10, c[0x0][0x500] ;  /* 0x00014000ff0aab82 */ /* 0x000e260000000800 */
[----:B------:R-:W-:-:S04]  /*6ab0*/  IMAD R12, R4, 0x8, R13 ;  /* 0x00000008040c7824 */ /* 0x000fc800078e020d */
[----:B------:R-:W1:Y:S02]  /*6ac0*/  SYNCS.PHASECHK.TRANS64.TRYWAIT P1, [R12+URZ+0x28], R5 ;  /* 0x000028050c0075a7 */ /* 0x000e64000802017f */
[----:B-1----:R-:W-:Y:S05]  /*6ad0*/  @!P1 BRA `(.L_x_171) ;  /* 0x0000000c00e49947 */ /* 0x002fea0003800000 */
.L_x_194:
[----:B-1----:R-:W-:Y:S01]  /*6ae0*/  PRMT R5, R6, 0x9910, RZ ;  /* 0x0000991006057816 */ /* 0x002fe200000000ff */
[----:B0-----:R0:W-:Y:S03]  /*6af0*/  @!P2 SYNCS.ARRIVE.TRANS64 RZ, [R12+URZ], R10 ;  /* 0x0000000a0cffa9a7 */ /* 0x0011e6000800003f */
[----:B------:R-:W-:-:S13]  /*6b00*/  ISETP.NE.AND P1, PT, R5, 0x2, PT ;  /* 0x000000020500780c */ /* 0x000fda0003f25270 */
[----:B0-----:R-:W-:Y:S05]  /*6b10*/  @P1 BRA `(.L_x_172) ;  /* 0x0000000000041947 */ /* 0x001fea0003800000 */
[----:B------:R-:W-:Y:S01]  /*6b20*/  BPT.TRAP 0x1 ;  /* 0x000000040000795c */ /* 0x000fe20000300000 */
.L_x_172:
[----:B------:R-:W-:Y:S05]  /*6b30*/  @P0 BRA `(.L_x_173) ;  /* 0x0000000000040947 */ /* 0x000fea0003800000 */
[----:B------:R-:W-:Y:S01]  /*6b40*/  BPT.TRAP 0x1 ;  /* 0x000000040000795c */ /* 0x000fe20000300000 */
.L_x_173:
[----:B------:R-:W-:Y:S01]  /*6b50*/  IMAD R5, R4, 0x2, R7 ;  /* 0x0000000204057824 */ /* 0x000fe200078e0207 */
[----:B------:R-:W-:Y:S01]  /*6b60*/  R2UR UR9, R12 ;  /* 0x000000000c0972ca */ /* 0x000fe200000e0000 */
[----:B------:R-:W-:Y:S01]  /*6b70*/  VIADD R15, R15, 0xffffffff ;  /* 0xffffffff0f0f7836 */ /* 0x000fe20000000000 */
[----:B------:R-:W-:Y:S01]  /*6b80*/  UIADD3 UR4, UP0, UR20, 0xf0, URZ ;  /* 0x000000f014047890 */ /* 0x000fe2000ff1e03f */
[----:B------:R-:W-:Y:S01]  /*6b90*/  IMAD.SHL.U32 R5, R5, 0x400, RZ ;  /* 0x0000040005057824 */ /* 0x000fe200078e00ff */
[----:B------:R-:W-:Y:S01]  /*6ba0*/  R2UR UR11, R11 ;  /* 0x000000000b0b72ca */ /* 0x000fe200000e0000 */
[----:B------:R-:W-:Y:S01]  /*6bb0*/  UIADD3 UR24, UP1, UR20, 0x1f0, URZ ;  /* 0x000001f014187890 */ /* 0x000fe2000ff3e03f */
[----:B------:R-:W-:Y:S01]  /*6bc0*/  R2UR UR10, R14 ;  /* 0x000000000e0a72ca */ /* 0x000fe200000e0000 */
[--C-:B------:R-:W-:Y:S01]  /*6bd0*/  IMAD R5, R5, 0x2, R13.reuse ;  /* 0x0000000205057824 */ /* 0x100fe200078e020d */
[----:B------:R-:W-:Y:S01]  /*6be0*/  R2UR UR12, R2 ;  /* 0x00000000020c72ca */ /* 0x000fe200000e0000 */
[----:B------:R-:W-:Y:S01]  /*6bf0*/  IMAD R13, R4, 0x2000, R13 ;  /* 0x00002000040d7824 */ /* 0x000fe200078e020d */
[----:B------:R-:W-:Y:S01]  /*6c00*/  R2UR UR18, R22 ;  /* 0x00000000161272ca */ /* 0x000fe200000e0000 */
[----:B------:R-:W-:Y:S01]  /*6c10*/  VIADD R4, R4, 0x1 ;  /* 0x0000000104047836 */ /* 0x000fe20000000000 */
[----:B------:R-:W-:Y:S01]  /*6c20*/  R2UR UR5, R5 ;  /* 0x00000000050572ca */ /* 0x000fe200000e0000 */
[----:B------:R-:W-:Y:S01]  /*6c30*/  UIADD3.X UR25, URZ, UR21, URZ, UP1, !UPT ;  /* 0x000000153f197290 */ /* 0x000fe20008ffe43f */
[----:B------:R-:W-:Y:S01]  /*6c40*/  R2UR UR8, R13 ;  /* 0x000000000d0872ca */ /* 0x000fe200000e0000 */
[----:B------:R-:W-:Y:S01]  /*6c50*/  UMOV UR19, 0x30000 ;  /* 0x0003000000137882 */ /* 0x000fe20000000000 */
[----:B------:R-:W-:Y:S01]  /*6c60*/  ISETP.GT.AND P3, PT, R15, 0x1, PT ;  /* 0x000000010f00780c */ /* 0x000fe20003f64270 */
[----:B------:R-:W-:Y:S01]  /*6c70*/  UMOV UR6, 0x0 ;  /* 0x0000000000067882 */ /* 0x000fe20000000000 */
[----:B------:R-:W-:Y:S01]  /*6c80*/  UMOV UR7, 0x10000000 ;  /* 0x1000000000077882 */ /* 0x000fe20000000000 */
[----:B------:R-:W-:Y:S01]  /*6c90*/  ISETP.NE.AND P1, PT, R4, 0x5, PT ;  /* 0x000000050400780c */ /* 0x000fe20003f25270 */
[----:B------:R-:W-:-:S03]  /*6ca0*/  VIADD R14, R14, 0x20 ;  /* 0x000000200e0e7836 */ /* 0x000fc60000000000 */
[----:B------:R-:W-:Y:S02]  /*6cb0*/  SEL R10, RZ, 0x1, P1 ;  /* 0x00000001ff0a7807 */ /* 0x000fe40000800000 */
[----:B------:R-:W-:Y:S01]  /*6cc0*/  UIADD3 UR13, UR5, 0x180, URZ ;  /* 0x00000180050d7890 */ /* 0x000fe2000fffe03f */
[----:B------:R-:W-:Y:S01]  /*6cd0*/  SEL R4, R4, RZ, P1 ;  /* 0x000000ff04047207 */ /* 0x000fe20000800000 */
[----:B------:R-:W-:Y:S01]  /*6ce0*/  UIADD3.X UR5, URZ, UR21, URZ, UP0, !UPT ;  /* 0x000000153f057290 */ /* 0x000fe200087fe43f */
[----:B------:R-:W-:Y:S01]  /*6cf0*/  LOP3.LUT R3, R3, R10, RZ, 0x3c, !PT ;  /* 0x0000000a03037212 */ /* 0x000fe200078e3cff */
[----:B------:R-:W-:-:S03]  /*6d00*/  UIADD3 UR14, UR8, 0x5180, URZ ;  /* 0x00005180080e7890 */ /* 0x000fc6000fffe03f */
[----:B------:R-:W-:-:S04]  /*6d10*/  UMOV UR8, UR13 ;  /* 0x0000000d00087c82 */ /* 0x000fc80008000000 */
[----:B------:R0:W-:Y:S02]  /*6d20*/  UTMALDG.3D.MULTICAST [UR8], [UR4], UR19, desc[UR6] ;  /* 0x00000608040073b4 */ /* 0x0001e40008011813 */
[----:B0-----:R-:W-:Y:S01]  /*6d30*/  UMOV UR8, UR14 ;  /* 0x0000000e00087c82 */ /* 0x001fe20008000000 */
[----:B------:R-:W-:Y:S02]  /*6d40*/  UMOV UR11, UR18 ;  /* 0x00000012000b7c82 */ /* 0x000fe40008000000 */
[----:B------:R0:W-:Y:S02]  /*6d50*/  UTMALDG.3D [UR8], [UR24], desc[UR6] ;  /* 0x00000608180075b4 */ /* 0x0001e40008011000 */
[----:B0-----:R-:W-:Y:S05]  /*6d60*/  @P3 BRA `(.L_x_174) ;  /* 0xfffffffc00383947 */ /* 0x001fea000383ffff */
.L_x_170:
[----:B------:R-:W-:Y:S05]  /*6d70*/  BSYNC B1 ;  /* 0x0000000000017941 */ /* 0x000fea0003800000 */
.L_x_169:
[----:B------:R-:W2:Y:S01]  /*6d80*/  LDL.64 R12, [R1] ;  /* 0x00000000010c7983 */ /* 0x000ea20000100a00 */
[----:B------:R-:W-:Y:S01]  /*6d90*/  LOP3.LUT P4, RZ, R9, 0xff, RZ, 0xc0, !PT ;  /* 0x000000ff09ff7812 */ /* 0x000fe2000788c0ff */
[----:B------:R-:W-:Y:S01]  /*6da0*/  VIADD R8, R8, UR40 ;  /* 0x0000002808087c36 */ /* 0x000fe20008000000 */
[----:B------:R-:W-:Y:S01]  /*6db0*/  ULDC.64 UR4, c[0x0][0x650] ;  /* 0x0001940000047ab9 */ /* 0x000fe20000000a00 */
[----:B------:R-:W-:Y:S01]  /*6dc0*/  IMAD.U32 R5, RZ, RZ, UR40 ;  /* 0x00000028ff057e24 */ /* 0x000fe2000f8e00ff */
[----:B------:R-:W-:Y:S01]  /*6dd0*/  UISETP.GE.U32.AND UP0, UPT, UR40, 0x5, UPT ;  /* 0x000000052800788c */ /* 0x000fe2000bf06070 */
[----:B------:R-:W-:Y:S01]  /*6de0*/  BSSY B1, `(.L_x_175) ;  /* 0x000006f000017945 */ /* 0x000fe20003800000 */
[----:B------:R-:W-:Y:S01]  /*6df0*/  ISETP.GT.U32.AND P1, PT, R8, 0x4, PT ;  /* 0x000000040800780c */ /* 0x000fe20003f24070 */
[----:B------:R-:W-:Y:S01]  /*6e00*/  IMAD.MOV.U32 R19, RZ, RZ, -0x1 ;  /* 0xffffffffff137424 */ /* 0x000fe200078e00ff */
[----:B------:R-:W-:Y:S01]  /*6e10*/  PRMT R9, RZ, 0x7610, R9 ;  /* 0x00007610ff097816 */ /* 0x000fe20000000009 */
[----:B------:R-:W-:Y:S01]  /*6e20*/  IMAD.MOV.U32 R22, RZ, RZ, -0x1 ;  /* 0xffffffffff167424 */ /* 0x000fe200078e00ff */
[----:B------:R-:W-:-:S02]  /*6e30*/  ISETP.LT.U32.AND P1, PT, R5, 0x5, P1 ;  /* 0x000000050500780c */ /* 0x000fc40000f21070 */
[----:B------:R-:W-:Y:S01]  /*6e40*/  PLOP3.LUT P3, PT, PT, PT, UP0, 0x80, 0x0 ;  /* 0x000000000000781c */ /* 0x000fe20003f6f008 */
[----:B------:R-:W0:Y:S01]  /*6e50*/  @P4 S2R R7, SR_CgaCtaId ;  /* 0x0000000000074919 */ /* 0x000e220000008800 */
[----:B------:R-:W-:-:S04]  /*6e60*/  @P4 MOV R2, 0x400 ;  /* 0x0000040000024802 */ /* 0x000fc80000000f00 */
[----:B0-----:R-:W-:Y:S01]  /*6e70*/  @P4 LEA R4, R7, R2, 0x18 ;  /* 0x0000000207044211 */ /* 0x001fe200078ec0ff */
[----:B------:R-:W-:-:S03]  /*6e80*/  IMAD.WIDE.U32 R2, R8, -0x33333333, RZ ;  /* 0xcccccccd08027825 */ /* 0x000fc600078e00ff */
[----:B------:R0:W-:Y:S01]  /*6e90*/  @P4 SYNCS.ARRIVE.TRANS64.A1T0 RZ, [R4+URZ+0x88], RZ ;  /* 0x000088ff04ff49a7 */ /* 0x0001e2000810003f */
[----:B------:R-:W-:Y:S01]  /*6ea0*/  IMAD.MOV.U32 R2, RZ, RZ, -0x1 ;  /* 0xffffffffff027424 */ /* 0x000fe200078e00ff */
[----:B------:R-:W-:Y:S02]  /*6eb0*/  SHF.R.U32.HI R5, RZ, 0x2, R3 ;  /* 0x00000002ff057819 */ /* 0x000fe40000011603 */
[----:B------:R-:W-:-:S03]  /*6ec0*/  SEL R3, RZ, 0x1, !P1 ;  /* 0x00000001ff037807 */ /* 0x000fc60004800000 */
[----:B------:R-:W-:Y:S01]  /*6ed0*/  IMAD R8, R5, -0x5, R8 ;  /* 0xfffffffb05087824 */ /* 0x000fe200078e0208 */
[----:B------:R-:W-:Y:S02]  /*6ee0*/  LOP3.LUT R0, R0, R3, RZ, 0x3c, !PT ;  /* 0x0000000300007212 */ /* 0x000fe400078e3cff */
[----:B------:R-:W-:Y:S02]  /*6ef0*/  PRMT R3, RZ, 0x7610, R3 ;  /* 0x00007610ff037816 */ /* 0x000fe40000000003 */
[----:B------:R-:W-:Y:S02]  /*6f00*/  @P3 LOP3.LUT R0, R0, 0x1, R5, 0x78, !PT ;  /* 0x0000000100003812 */ /* 0x000fe400078e7805 */
[----:B--2---:R-:W-:-:S04]  /*6f10*/  IADD3 R18, P4, R18, R12, RZ ;  /* 0x0000000c12127210 */ /* 0x004fc80007f9e0ff */
[----:B------:R-:W-:Y:S01]  /*6f20*/  ISETP.GE.U32.AND P1, PT, R18, UR4, PT ;  /* 0x0000000412007c0c */ /* 0x000fe2000bf26070 */
[----:B------:R-:W-:-:S05]  /*6f30*/  IMAD.X R17, R17, 0x1, R23, P4 ;  /* 0x0000000111117824 */ /* 0x000fca00020e0617 */
[----:B------:R-:W-:-:S13]  /*6f40*/  ISETP.GE.U32.AND.EX P1, PT, R17, UR5, PT, P1 ;  /* 0x0000000511007c0c */ /* 0x000fda000bf26110 */
[----:B0-----:R-:W-:Y:S05]  /*6f50*/  @P1 BRA `(.L_x_176) ;  /* 0x00000004005c1947 */ /* 0x001fea0003800000 */
[----:B------:R-:W0:Y:S01]  /*6f60*/  S2R R12, SR_CTAID.X ;  /* 0x00000000000c7919 */ /* 0x000e220000002500 */
[----:B------:R-:W-:Y:S01]  /*6f70*/  ULDC.64 UR4, c[0x0][0x628] ;  /* 0x00018a0000047ab9 */ /* 0x000fe20000000a00 */
[----:B------:R-:W1:Y:S01]  /*6f80*/  LDC R13, c[0x0][0x144] ;  /* 0x00005100ff0d7b82 */ /* 0x000e620000000800 */
[----:B------:R-:W-:Y:S01]  /*6f90*/  ISETP.NE.U32.AND P1, PT, RZ, UR4, PT ;  /* 0x00000004ff007c0c */ /* 0x000fe2000bf25070 */
[----:B------:R-:W2:Y:S01]  /*6fa0*/  S2R R10, SR_CTAID.Y ;  /* 0x00000000000a7919 */ /* 0x000ea20000002600 */
[----:B------:R-:W-:Y:S01]  /*6fb0*/  ULDC UR7, c[0x0][0x630] ;  /* 0x00018c0000077ab9 */ /* 0x000fe20000000800 */
[----:B------:R-:W-:Y:S01]  /*6fc0*/  ULDC UR8, c[0x0][0x150] ;  /* 0x0000540000087ab9 */ /* 0x000fe20000000800 */
[----:B------:R-:W-:Y:S01]  /*6fd0*/  ISETP.NE.AND.EX P1, PT, RZ, UR5, PT, P1 ;  /* 0x00000005ff007c0c */ /* 0x000fe2000bf25310 */
[----:B------:R-:W-:Y:S02]  /*6fe0*/  IMAD.MOV.U32 R2, RZ, RZ, R18 ;  /* 0x000000ffff027224 */ /* 0x000fe400078e0012 */
[----:B------:R-:W-:Y:S01]  /*6ff0*/  IMAD.MOV.U32 R3, RZ, RZ, R17 ;  /* 0x000000ffff037224 */ /* 0x000fe200078e0011 */
[----:B0-----:R-:W-:-:S09]  /*7000*/  I2FP.F32.U32 R14, R12 ;  /* 0x0000000c000e7245 */ /* 0x001fd20000201000 */
[----:B------:R-:W-:Y:S05]  /*7010*/  @!P1 BRA `(.L_x_177) ;  /* 0x0000000000289947 */ /* 0x000fea0003800000 */
[----:B------:R-:W-:Y:S02]  /*7020*/  ULDC UR6, c[0x0][0x634] ;  /* 0x00018d0000067ab9 */ /* 0x000fe40000000800 */
[----:B------:R-:W-:-:S05]  /*7030*/  IADD3 R3, P1, R18, UR6, RZ ;  /* 0x0000000612037c10 */ /* 0x000fca000ff3e0ff */
[----:B------:R-:W-:-:S04]  /*7040*/  IMAD.X R11, RZ, RZ, R17, P1 ;  /* 0x000000ffff0b7224 */ /* 0x000fc800008e0611 */
[----:B------:R-:W-:-:S04]  /*7050*/  IMAD.WIDE.U32 R4, R11, UR4, RZ ;  /* 0x000000040b047c25 */ /* 0x000fc8000f8e00ff */
[----:B------:R-:W-:-:S04]  /*7060*/  IMAD.WIDE.U32 R4, P1, R3, UR5, R4 ;  /* 0x0000000503047c25 */ /* 0x000fc8000f820004 */
[----:B------:R-:W-:-:S04]  /*7070*/  IMAD.WIDE.U32 R2, R3, UR4, RZ ;  /* 0x0000000403027c25 */ /* 0x000fc8000f8e00ff */
[----:B------:R-:W-:Y:S01]  /*7080*/  IMAD.MOV.U32 R2, RZ, RZ, R5 ;  /* 0x000000ffff027224 */ /* 0x000fe200078e0005 */
[----:B------:R-:W-:Y:S01]  /*7090*/  IADD3 RZ, P3, R3, R4, RZ ;  /* 0x0000000403ff7210 */ /* 0x000fe20007f7e0ff */
[----:B------:R-:W-:-:S04]  /*70a0*/  IMAD.X R3, RZ, RZ, RZ, P1 ;  /* 0x000000ffff037224 */ /* 0x000fc800008e06ff */
[----:B------:R-:W-:-:S08]  /*70b0*/  IMAD.WIDE.U32.X R2, R11, UR5, R2, P3 ;  /* 0x000000050b027c25 */ /* 0x000fd000098e0402 */
.L_x_177:
[----:B------:R-:W-:Y:S01]  /*70c0*/  FMUL R14, R14, UR8 ;  /* 0x000000080e0e7c20 */ /* 0x000fe20008400000 */
[--C-:B------:R-:W-:Y:S01]  /*70d0*/  SHF.R.U64 R11, R2, UR7, R3.reuse ;  /* 0x00000007020b7c19 */ /* 0x100fe20008001203 */
[----:B------:R-:W-:Y:S01]  /*70e0*/  ULDC.64 UR4, c[0x0][0x620] ;  /* 0x0001880000047ab9 */ /* 0x000fe20000000a00 */
[----:B------:R-:W-:Y:S01]  /*70f0*/  SHF.R.U32.HI R2, RZ, UR7, R3 ;  /* 0x00000007ff027c19 */ /* 0x000fe20008011603 */
[----:B------:R-:W-:Y:S01]  /*7100*/  IMAD.MOV.U32 R3, RZ, RZ, R17 ;  /* 0x000000ffff037224 */ /* 0x000fe200078e0011 */
[----:B------:R-:W-:Y:S01]  /*7110*/  IADD3 R15, P1, RZ, -R11, RZ ;  /* 0x8000000bff0f7210 */ /* 0x000fe20007f3e0ff */
[----:B------:R-:W0:Y:S01]  /*7120*/  F2I.U32.TRUNC.NTZ R14, R14 ;  /* 0x0000000e000e7305 */ /* 0x000e22000020f000 */
[----:B------:R-:W-:-:S03]  /*7130*/  ULDC.64 UR6, c[0x0][0x640] ;  /* 0x0001900000067ab9 */ /* 0x000fc60000000a00 */
[----:B------:R-:W-:Y:S01]  /*7140*/  IMAD.X R2, RZ, RZ, ~R2, P1 ;  /* 0x000000ffff027224 */ /* 0x000fe200008e0e02 */
[----:B------:R-:W-:-:S03]  /*7150*/  ISETP.NE.U32.AND P1, PT, RZ, UR6, PT ;  /* 0x00000006ff007c0c */ /* 0x000fc6000bf25070 */
[----:B------:R-:W-:Y:S01]  /*7160*/  IMAD R2, R2, UR4, RZ ;  /* 0x0000000402027c24 */ /* 0x000fe2000f8e02ff */
[----:B------:R-:W-:-:S03]  /*7170*/  ISETP.NE.AND.EX P1, PT, RZ, UR7, PT, P1 ;  /* 0x00000007ff007c0c */ /* 0x000fc6000bf25310 */
[C---:B------:R-:W-:Y:S01]  /*7180*/  IMAD R5, R15.reuse, UR5, R2 ;  /* 0x000000050f057c24 */ /* 0x040fe2000f8e0202 */
[----:B------:R-:W-:Y:S01]  /*7190*/  ULDC UR5, c[0x0][0x154] ;  /* 0x0000550000057ab9 */ /* 0x000fe20000000800 */
[----:B------:R-:W-:Y:S02]  /*71a0*/  IMAD.MOV.U32 R2, RZ, RZ, R18 ;  /* 0x000000ffff027224 */ /* 0x000fe400078e0012 */
[----:B0-----:R-:W-:Y:S02]  /*71b0*/  IMAD.MOV R4, RZ, RZ, -R14 ;  /* 0x000000ffff047224 */ /* 0x001fe400078e0a0e */
[----:B------:R-:W-:Y:S01]  /*71c0*/  IMAD.WIDE.U32 R2, R15, UR4, R2 ;  /* 0x000000040f027c25 */ /* 0x000fe2000f8e0002 */
[----:B------:R-:W-:-:S03]  /*71d0*/  ULDC UR4, c[0x0][0x618] ;  /* 0x0001860000047ab9 */ /* 0x000fc60000000800 */
[----:B-1----:R-:W-:Y:S01]  /*71e0*/  IMAD R12, R13, R4, R12 ;  /* 0x000000040d0c7224 */ /* 0x002fe200078e020c */
[----:B--2---:R-:W-:Y:S01]  /*71f0*/  I2FP.F32.U32 R4, R10 ;  /* 0x0000000a00047245 */ /* 0x004fe20000201000 */
[----:B------:R-:W0:Y:S01]  /*7200*/  LDC R13, c[0x0][0x148] ;  /* 0x00005200ff0d7b82 */ /* 0x000e220000000800 */
[----:B------:R-:W-:-:S03]  /*7210*/  IMAD.IADD R3, R3, 0x1, R5 ;  /* 0x0000000103037824 */ /* 0x000fc600078e0205 */
[----:B------:R-:W-:Y:S02]  /*7220*/  FMUL R4, R4, UR5 ;  /* 0x0000000504047c20 */ /* 0x000fe40008400000 */
[--C-:B------:R-:W-:Y:S02]  /*7230*/  SHF.R.U64 R14, R2, UR4, R3.reuse ;  /* 0x00000004020e7c19 */ /* 0x100fe40008001203 */
[----:B------:R-:W-:Y:S01]  /*7240*/  SHF.R.U32.HI R3, RZ, UR4, R3 ;  /* 0x00000004ff037c19 */ /* 0x000fe20008011603 */
[----:B------:R1:W2:Y:S01]  /*7250*/  F2I.U32.TRUNC.NTZ R20, R4 ;  /* 0x0000000400147305 */ /* 0x0002a2000020f000 */
[----:B------:R-:W-:Y:S02]  /*7260*/  ULDC UR4, c[0x0][0x608] ;  /* 0x0001820000047ab9 */ /* 0x000fe40000000800 */
[--C-:B------:R-:W-:Y:S02]  /*7270*/  SHF.R.U64 R19, R14, UR4, R3.reuse ;  /* 0x000000040e137c19 */ /* 0x100fe40008001203 */
[----:B------:R-:W-:Y:S01]  /*7280*/  SHF.R.U32.HI R2, RZ, UR4, R3 ;  /* 0x00000004ff027c19 */ /* 0x000fe20008011603 */
[----:B------:R-:W-:-:S03]  /*7290*/  ULDC UR4, c[0x0][0x658] ;  /* 0x0001960000047ab9 */ /* 0x000fc60000000800 */
[--C-:B------:R-:W-:Y:S02]  /*72a0*/  SHF.R.U64 R15, R19, UR4, R2.reuse ;  /* 0x00000004130f7c19 */ /* 0x100fe40008001202 */
[----:B------:R-:W-:-:S03]  /*72b0*/  SHF.R.U32.HI R21, RZ, UR4, R2 ;  /* 0x00000004ff157c19 */ /* 0x000fc60008011602 */
[----:B------:R-:W-:Y:S02]  /*72c0*/  IMAD.MOV.U32 R2, RZ, RZ, R15 ;  /* 0x000000ffff027224 */ /* 0x000fe400078e000f */
[----:B------:R-:W-:Y:S01]  /*72d0*/  IMAD.MOV.U32 R3, RZ, RZ, R21 ;  /* 0x000000ffff037224 */ /* 0x000fe200078e0015 */
[----:B-12---:R-:W-:Y:S06]  /*72e0*/  @!P1 BRA `(.L_x_178) ;  /* 0x0000000000289947 */ /* 0x006fec0003800000 */
        /* <DEDUP_REMOVED lines=10> */
.L_x_178:
[----:B------:R-:W1:Y:S01]  /*7390*/  LDC R4, c[0x0][0x65c] ;  /* 0x00019700ff047b82 */ /* 0x000e620000000800 */
[----:B------:R-:W-:Y:S01]  /*73a0*/  ULDC UR4, c[0x0][0x648] ;  /* 0x0001920000047ab9 */ /* 0x000fe20000000800 */
[----:B------:R-:W-:Y:S01]  /*73b0*/  LOP3.LUT R19, R19, UR16, RZ, 0xc0, !PT ;  /* 0x0000001013137c12 */ /* 0x000fe2000f8ec0ff */
[----:B------:R-:W-:Y:S01]  /*73c0*/  IMAD.MOV R20, RZ, RZ, -R20 ;  /* 0x000000ffff147224 */ /* 0x000fe200078e0a14 */
[----:B------:R-:W-:Y:S01]  /*73d0*/  SHF.R.U64 R2, R2, UR4, R3 ;  /* 0x0000000402027c19 */ /* 0x000fe20008001203 */
[----:B------:R-:W-:Y:S01]  /*73e0*/  ULDC UR4, c[0x0][0x638] ;  /* 0x00018e0000047ab9 */ /* 0x000fe20000000800 */
[----:B------:R-:W-:Y:S01]  /*73f0*/  LOP3.LUT R14, R14, UR15, RZ, 0xc0, !PT ;  /* 0x0000000f0e0e7c12 */ /* 0x000fe2000f8ec0ff */
[----:B------:R-:W-:Y:S01]  /*7400*/  ULDC UR5, c[0x0][0x610] ;  /* 0x0001840000057ab9 */ /* 0x000fe20000000800 */
[----:B------:R-:W-:Y:S02]  /*7410*/  IMAD.MOV.U32 R3, RZ, RZ, 0x1 ;  /* 0x00000001ff037424 */ /* 0x000fe400078e00ff */
[----:B------:R-:W-:Y:S01]  /*7420*/  IMAD R19, R2, UR17, R19 ;  /* 0x0000001102137c24 */ /* 0x000fe2000f8e0213 */
[----:B-1----:R-:W-:Y:S01]  /*7430*/  ISETP.NE.AND P1, PT, R4, 0x1, PT ;  /* 0x000000010400780c */ /* 0x002fe20003f25270 */
[----:B------:R-:W-:-:S02]  /*7440*/  IMAD.MOV R4, RZ, RZ, -R2 ;  /* 0x000000ffff047224 */ /* 0x000fc400078e0a02 */
[----:B------:R-:W-:Y:S02]  /*7450*/  IMAD.MOV.U32 R2, RZ, RZ, R11 ;  /* 0x000000ffff027224 */ /* 0x000fe400078e000b */
[----:B------:R-:W-:Y:S01]  /*7460*/  IMAD R15, R4, UR4, R15 ;  /* 0x00000004040f7c24 */ /* 0x000fe2000f8e020f */
[----:B------:R-:W-:-:S03]  /*7470*/  ULDC UR4, c[0x0][0x600] ;  /* 0x0001800000047ab9 */ /* 0x000fc60000000800 */
[----:B------:R-:W-:-:S04]  /*7480*/  IMAD R15, R15, UR4, R14 ;  /* 0x000000040f0f7c24 */ /* 0x000fc8000f8e020e */
[----:B0-----:R-:W-:-:S04]  /*7490*/  @P1 IMAD R12, R13, R20, R10 ;  /* 0x000000140d0c1224 */ /* 0x001fc800078e020a */
[----:B------:R-:W-:-:S05]  /*74a0*/  IMAD R12, R19, UR5, R12 ;  /* 0x00000005130c7c24 */ /* 0x000fca000f8e020c */
[----:B------:R-:W-:Y:S02]  /*74b0*/  SEL R22, R15, R12, !P1 ;  /* 0x0000000c0f167207 */ /* 0x000fe40004800000 */
[----:B------:R-:W-:-:S07]  /*74c0*/  SEL R19, R12, R15, !P1 ;  /* 0x0000000f0c137207 */ /* 0x000fce0004800000 */
.L_x_176:
[----:B------:R-:W-:Y:S05]  /*74d0*/  BSYNC B1 ;  /* 0x0000000000017941 */ /* 0x000fea0003800000 */
.L_x_175:
[----:B------:R-:W-:-:S13]  /*74e0*/  LOP3.LUT P1, RZ, R3, 0xff, RZ, 0xc0, !PT ;  /* 0x000000ff03ff7812 */ /* 0x000fda000782c0ff */
[----:B------:R-:W-:Y:S05]  /*74f0*/  @P1 BRA `(.L_x_179) ;  /* 0xfffffff4001c1947 */ /* 0x000fea000383ffff */
[----:B------:R-:W-:Y:S05]  /*7500*/  BSYNC B0 ;  /* 0x0000000000007941 */ /* 0x000fea0003800000 */
.L_x_167:
[----:B------:R-:W-:-:S03]  /*7510*/  UMOV UR4, 0xffffffff ;  /* 0xffffffff00047882 */ /* 0x000fc60000000000 */
[----:B------:R-:W-:Y:S05]  /*7520*/  BRA.DIV UR4, `(.L_x_180) ;  /* 0x0000000604647947 */ /* 0x000fea000b800000 */
[----:B------:R-:W-:-:S13]  /*7530*/  ELECT P6, URZ, PT ;  /* 0x00000000003f782f */ /* 0x000fda00038c0000 */
.L_x_197:
[----:B------:R-:W-:Y:S04]  /*7540*/  BSSY B0, `(.L_x_181) ;  /* 0x0000034000007945 */ /* 0x000fe80003800000 */
[----:B------:R-:W-:Y:S05]  /*7550*/  @!P6 BRA `(.L_x_182) ;  /* 0x0000000000c8e947 */ /* 0x000fea0003800000 */
[----:B------:R-:W-:-:S04]  /*7560*/  LOP3.LUT R16, R16, 0x2, RZ, 0xfc, !PT ;  /* 0x0000000210107812 */ /* 0x000fc800078efcff */
[----:B------:R-:W-:-:S13]  /*7570*/  ISETP.NE.AND P0, PT, R16, 0x3, PT ;  /* 0x000000031000780c */ /* 0x000fda0003f05270 */
[----:B------:R-:W-:Y:S05]  /*7580*/  @!P0 BRA `(.L_x_183) ;  /* 0x0000000000048947 */ /* 0x000fea0003800000 */
[----:B------:R-:W-:Y:S01]  /*7590*/  BPT.TRAP 0x1 ;  /* 0x000000040000795c */ /* 0x000fe20000300000 */
.L_x_183:
[----:B------:R-:W0:Y:S01]  /*75a0*/  S2R R3, SR_CgaCtaId ;  /* 0x0000000000037919 */ /* 0x000e220000008800 */
[----:B------:R-:W-:-:S04]  /*75b0*/  MOV R2, 0x400 ;  /* 0x0000040000027802 */ /* 0x000fc80000000f00 */
[----:B0-----:R-:W-:Y:S02]  /*75c0*/  LEA R3, R3, R2, 0x18 ;  /* 0x0000000203037211 */ /* 0x001fe400078ec0ff */
[----:B------:R-:W-:-:S03]  /*75d0*/  SHF.L.U32 R2, R0, 0x1f, RZ ;  /* 0x0000001f00027819 */ /* 0x000fc600000006ff */
[----:B------:R-:W-:-:S04]  /*75e0*/  VIADD R3, R3, 0x28 ;  /* 0x0000002803037836 */ /* 0x000fc80000000000 */
[C---:B------:R-:W-:Y:S02]  /*75f0*/  IMAD R7, R8.reuse, 0x8, R3 ;  /* 0x0000000808077824 */ /* 0x040fe400078e0203 */
[----:B------:R-:W-:Y:S02]  /*7600*/  VIADD R8, R8, 0x1 ;  /* 0x0000000108087836 */ /* 0x000fe40000000000 */
[----:B------:R-:W0:Y:S03]  /*7610*/  SYNCS.PHASECHK.TRANS64.TRYWAIT P0, [R7+URZ], R2 ;  /* 0x00000002070075a7 */ /* 0x000e26000800017f */
[----:B------:R-:W-:-:S04]  /*7620*/  ISETP.NE.AND P1, PT, R8, 0x5, PT ;  /* 0x000000050800780c */ /* 0x000fc80003f25270 */
[----:B------:R-:W-:Y:S02]  /*7630*/  SEL R5, RZ, 0x1, P1 ;  /* 0x00000001ff057807 */ /* 0x000fe40000800000 */
[----:B------:R-:W-:Y:S02]  /*7640*/  SEL R8, R8, RZ, P1 ;  /* 0x000000ff08087207 */ /* 0x000fe40000800000 */
[----:B------:R-:W-:-:S03]  /*7650*/  LOP3.LUT R5, R0, R5, RZ, 0x3c, !PT ;  /* 0x0000000500057212 */ /* 0x000fc600078e3cff */
[----:B------:R-:W-:Y:S01]  /*7660*/  IMAD R9, R8, 0x8, R3 ;  /* 0x0000000808097824 */ /* 0x000fe200078e0203 */
[----:B------:R-:W-:Y:S01]  /*7670*/  SHF.L.U32 R4, R5, 0x1f, RZ ;  /* 0x0000001f05047819 */ /* 0x000fe200000006ff */
[----:B0-----:R-:W-:Y:S06]  /*7680*/  @!P0 BRA `(.L_x_184) ;  /* 0x00000004002c8947 */ /* 0x001fec0003800000 */
.L_x_198:
[----:B------:R-:W1:Y:S01]  /*7690*/  SYNCS.PHASECHK.TRANS64.TRYWAIT P0, [R9+URZ], R4 ;  /* 0x00000004090075a7 */ /* 0x000e62000800017f */
[----:B------:R-:W-:-:S05]  /*76a0*/  VIADD R0, R8, 0x1 ;  /* 0x0000000108007836 */ /* 0x000fca0000000000 */
[----:B------:R-:W-:-:S04]  /*76b0*/  ISETP.NE.AND P1, PT, R0, 0x5, PT ;  /* 0x000000050000780c */ /* 0x000fc80003f25270 */
[----:B0-----:R-:W-:Y:S02]  /*76c0*/  SEL R2, RZ, 0x1, P1 ;  /* 0x00000001ff027807 */ /* 0x001fe40000800000 */
[----:B------:R-:W-:Y:S02]  /*76d0*/  SEL R0, R0, RZ, P1 ;  /* 0x000000ff00007207 */ /* 0x000fe40000800000 */
[----:B------:R-:W-:-:S03]  /*76e0*/  LOP3.LUT R7, R5, R2, RZ, 0x3c, !PT ;  /* 0x0000000205077212 */ /* 0x000fc600078e3cff */
[----:B------:R-:W-:Y:S01]  /*76f0*/  IMAD R6, R0, 0x8, R3 ;  /* 0x0000000800067824 */ /* 0x000fe200078e0203 */
[----:B------:R-:W-:Y:S01]  /*7700*/  SHF.L.U32 R5, R7, 0x1f, RZ ;  /* 0x0000001f07057819 */ /* 0x000fe200000006ff */
[----:B-1----:R-:W-:Y:S06]  /*7710*/  @!P0 BRA `(.L_x_185) ;  /* 0x00000004001c8947 */ /* 0x002fec0003800000 */
.L_x_199:
[----:B------:R-:W1:Y:S01]  /*7720*/  SYNCS.PHASECHK.TRANS64.TRYWAIT P0, [R6+URZ], R5 ;  /* 0x00000005060075a7 */ /* 0x000e62000800017f */
[----:B------:R-:W-:-:S05]  /*7730*/  VIADD R0, R0, 0x1 ;  /* 0x0000000100007836 */ /* 0x000fca0000000000 */
[----:B------:R-:W-:-:S04]  /*7740*/  ISETP.NE.AND P1, PT, R0, 0x5, PT ;  /* 0x000000050000780c */ /* 0x000fc80003f25270 */
[----:B------:R-:W-:Y:S02]  /*7750*/  SEL R2, RZ, 0x1, P1 ;  /* 0x00000001ff027807 */ /* 0x000fe40000800000 */
[----:B------:R-:W-:Y:S02]  /*7760*/  SEL R0, R0, RZ, P1 ;  /* 0x000000ff00007207 */ /* 0x000fe40000800000 */
[----:B------:R-:W-:-:S03]  /*7770*/  LOP3.LUT R7, R7, R2, RZ, 0x3c, !PT ;  /* 0x0000000207077212 */ /* 0x000fc600078e3cff */
[----:B0-----:R-:W-:Y:S01]  /*7780*/  IMAD R9, R0, 0x8, R3 ;  /* 0x0000000800097824 */ /* 0x001fe200078e0203 */
[----:B------:R-:W-:Y:S01]  /*7790*/  SHF.L.U32 R4, R7, 0x1f, RZ ;  /* 0x0000001f07047819 */ /* 0x000fe200000006ff */
[----:B-1----:R-:W-:Y:S06]  /*77a0*/  @!P0 BRA `(.L_x_186) ;  /* 0x00000004000c8947 */ /* 0x002fec0003800000 */
.L_x_200:
[----:B------:R-:W1:Y:S01]  /*77b0*/  SYNCS.PHASECHK.TRANS64.TRYWAIT P0, [R9+URZ], R4 ;  /* 0x00000004090075a7 */ /* 0x000e62000800017f */
[----:B------:R-:W-:-:S05]  /*77c0*/  VIADD R0, R0, 0x1 ;  /* 0x0000000100007836 */ /* 0x000fca0000000000 */
[----:B------:R-:W-:-:S04]  /*77d0*/  ISETP.NE.AND P1, PT, R0, 0x5, PT ;  /* 0x000000050000780c */ /* 0x000fc80003f25270 */
[----:B------:R-:W-:Y:S02]  /*77e0*/  SEL R2, RZ, 0x1, P1 ;  /* 0x00000001ff027807 */ /* 0x000fe40000800000 */
[----:B------:R-:W-:Y:S02]  /*77f0*/  SEL R0, R0, RZ, P1 ;  /* 0x000000ff00007207 */ /* 0x000fe40000800000 */
[----:B------:R-:W-:Y:S01]  /*7800*/  LOP3.LUT R2, R7, R2, RZ, 0x3c, !PT ;  /* 0x0000000207027212 */ /* 0x000fe200078e3cff */
[----:B-1----:R-:W-:Y:S06]  /*7810*/  @!P0 BRA `(.L_x_187) ;  /* 0x0000000400048947 */ /* 0x002fec0003800000 */
.L_x_201:
[----:B------:R-:W-:Y:S01]  /*7820*/  IMAD R3, R0, 0x8, R3 ;  /* 0x0000000800037824 */ /* 0x000fe200078e0203 */
[----:B------:R-:W-:-:S07]  /*7830*/  SHF.L.U32 R0, R2, 0x1f, RZ ;  /* 0x0000001f02007819 */ /* 0x000fce00000006ff */
.L_x_188:
[----:B--2---:R2:W4:Y:S02]  /*7840*/  SYNCS.PHASECHK.TRANS64.TRYWAIT P0, [R3+URZ], R0 ;  /* 0x00000000030075a7 */ /* 0x004524000800017f */
[----:B----4-:R-:W-:Y:S05]  /*7850*/  @!P0 NANOSLEEP.SYNCS 0x989680 ;  /* 0x009896800000895d */ /* 0x010fea0003900000 */
[----:B------:R-:W4:Y:S02]  /*7860*/  @!P0 SYNCS.PHASECHK.TRANS64 P0, [R3+URZ], R0 ;  /* 0x00000000030085a7 */ /* 0x000f24000800007f */
[----:B----4-:R-:W-:Y:S05]  /*7870*/  @!P0 BRA `(.L_x_188) ;  /* 0xfffffffc00f08947 */ /* 0x010fea000383ffff */
.L_x_182:
[----:B------:R-:W-:Y:S05]  /*7880*/  BSYNC B0 ;  /* 0x0000000000007941 */ /* 0x000fea0003800000 */
.L_x_181:
[----:B------:R-:W-:Y:S05]  /*7890*/  EXIT ;  /* 0x000000000000794d */ /* 0x000fea0003800000 */
.L_x_19:
[----:B-1----:R1:W2:Y:S02]  /*78a0*/  SYNCS.PHASECHK.TRANS64.TRYWAIT P0, [R96+URZ], R3 ;  /* 0x00000003600075a7 */ /* 0x0022a4000800017f */
[----:B--2---:R-:W-:Y:S05]  /*78b0*/  @!P0 NANOSLEEP.SYNCS 0x989680 ;  /* 0x009896800000895d */ /* 0x004fea0003900000 */
[----:B------:R-:W2:Y:S02]  /*78c0*/  @!P0 SYNCS.PHASECHK.TRANS64 P0, [R96+URZ], R3 ;  /* 0x00000003600085a7 */ /* 0x000ea4000800007f */
[----:B--2---:R-:W-:Y:S05]  /*78d0*/  @!P0 BRA `(.L_x_19) ;  /* 0xfffffffc00f08947 */ /* 0x004fea000383ffff */
[----:B------:R-:W-:Y:S05]  /*78e0*/  BRA `(.L_x_189) ;  /* 0xffffff9c00887947 */ /* 0x000fea000383ffff */
.L_x_24:
[----:B--2---:R2:W3:Y:S02]  /*78f0*/  SYNCS.PHASECHK.TRANS64.TRYWAIT P1, [R3+URZ], R0 ;  /* 0x00000000030075a7 */ /* 0x0044e4000802017f */
[----:B---3--:R-:W-:Y:S05]  /*7900*/  @!P1 NANOSLEEP.SYNCS 0x989680 ;  /* 0x009896800000995d */ /* 0x008fea0003900000 */
[----:B------:R-:W3:Y:S02]  /*7910*/  @!P1 SYNCS.PHASECHK.TRANS64 P1, [R3+URZ], R0 ;  /* 0x00000000030095a7 */ /* 0x000ee4000802007f */
[----:B---3--:R-:W-:Y:S05]  /*7920*/  @!P1 BRA `(.L_x_24) ;  /* 0xfffffffc00f09947 */ /* 0x008fea000383ffff */
[----:B------:R-:W-:Y:S05]  /*7930*/  BRA `(.L_x_23) ;  /* 0xffffff9c00ec7947 */ /* 0x000fea000383ffff */
.L_x_29:
[----:B--2---:R-:W-:-:S04]  /*7940*/  IMAD.U32 R5, RZ, RZ, UR4 ;  /* 0x00000004ff057e24 */ /* 0x004fc8000f8e00ff */
[----:B------:R2:W3:Y:S03]  /*7950*/  SYNCS.PHASECHK.TRANS64.TRYWAIT P1, [R5+URZ], R4 ;  /* 0x00000004050075a7 */ /* 0x0004e6000802017f */
[----:B---3--:R-:W-:Y:S05]  /*7960*/  @!P1 NANOSLEEP.SYNCS 0x989680 ;  /* 0x009896800000995d */ /* 0x008fea0003900000 */
[----:B------:R-:W3:Y:S02]  /*7970*/  @!P1 SYNCS.PHASECHK.TRANS64 P1, [R5+URZ], R4 ;  /* 0x00000004050095a7 */ /* 0x000ee4000802007f */
[----:B---3--:R-:W-:Y:S05]  /*7980*/  @!P1 BRA `(.L_x_29) ;  /* 0xfffffffc00ec9947 */ /* 0x008fea000383ffff */
[----:B------:R-:W-:Y:S05]  /*7990*/  BRA `(.L_x_28) ;  /* 0xffffffa000647947 */ /* 0x000fea000383ffff */
.L_x_35:
[----:B-1----:R1:W2:Y:S02]  /*79a0*/  SYNCS.PHASECHK.TRANS64.TRYWAIT P0, [R96+URZ+0x10], R3 ;  /* 0x00001003600075a7 */ /* 0x0022a4000800017f */
[----:B--2---:R-:W-:Y:S05]  /*79b0*/  @!P0 NANOSLEEP.SYNCS 0x989680 ;  /* 0x009896800000895d */ /* 0x004fea0003900000 */
[----:B------:R-:W2:Y:S02]  /*79c0*/  @!P0 SYNCS.PHASECHK.TRANS64 P0, [R96+URZ+0x10], R3 ;  /* 0x00001003600085a7 */ /* 0x000ea4000800007f */
[----:B--2---:R-:W-:Y:S05]  /*79d0*/  @!P0 BRA `(.L_x_35) ;  /* 0xfffffffc00f08947 */ /* 0x004fea000383ffff */
[----:B------:R-:W-:Y:S05]  /*79e0*/  BRA `(.L_x_190) ;  /* 0xffffffa400707947 */ /* 0x000fea000383ffff */
.L_x_168:
[----:B------:R-:W-:Y:S01]  /*79f0*/  BSSY B1, `(.L_x_191) ;  /* 0x0000006000017945 */ /* 0x000fe20003800000 */
[----:B------:R-:W-:-:S07]  /*7a00*/  IMAD.MOV.U32 R15, RZ, RZ, -0x1 ;  /* 0xffffffffff0f7424 */ /* 0x000fce00078e00ff */
[----:B---3-5:R-:W-:Y:S05]  /*7a10*/  WARPSYNC.COLLECTIVE R15, `(.L_x_192) ;  /* 0x000000000f0c7348 */ /* 0x028fea0003c00000 */
[----:B------:R-:W-:Y:S02]  /*7a20*/  ELECT P6, UR62, PT ;  /* 0x00000000003e782f */ /* 0x000fe400038c0000 */
[----:B------:R-:W-:Y:S01]  /*7a30*/  MOV R14, UR62 ;  /* 0x0000003e000e7c02 */ /* 0x000fe20008000f00 */
[----:B---3-5:R-:W-:Y:S10]  /*7a40*/  ENDCOLLECTIVE ;  /* 0x000000000000791b */ /* 0x028ff40003800000 */
.L_x_192:
[----:B------:R-:W-:Y:S05]  /*7a50*/  BSYNC B1 ;  /* 0x0000000000017941 */ /* 0x000fea0003800000 */
.L_x_191:
[----:B------:R-:W-:Y:S05]  /*7a60*/  BRA `(.L_x_193) ;  /* 0xffffffec00cc7947 */ /* 0x000fea000383ffff */
.L_x_171:
[----:B-1----:R1:W2:Y:S02]  /*7a70*/  SYNCS.PHASECHK.TRANS64.TRYWAIT P1, [R12+URZ+0x28], R5 ;  /* 0x000028050c0075a7 */ /* 0x0022a4000802017f */
[----:B--2---:R-:W-:Y:S05]  /*7a80*/  @!P1 NANOSLEEP.SYNCS 0x989680 ;  /* 0x009896800000995d */ /* 0x004fea0003900000 */
[----:B------:R-:W2:Y:S02]  /*7a90*/  @!P1 SYNCS.PHASECHK.TRANS64 P1, [R12+URZ+0x28], R5 ;  /* 0x000028050c0095a7 */ /* 0x000ea4000802007f */
[----:B--2---:R-:W-:Y:S05]  /*7aa0*/  @!P1 BRA `(.L_x_171) ;  /* 0xfffffffc00f09947 */ /* 0x004fea000383ffff */
[----:B------:R-:W-:Y:S05]  /*7ab0*/  BRA `(.L_x_194) ;  /* 0xfffffff000087947 */ /* 0x000fea000383ffff */
.L_x_180:
[----:B------:R-:W-:Y:S01]  /*7ac0*/  BSSY B0, `(.L_x_195) ;  /* 0x0000006000007945 */ /* 0x000fe20003800000 */
[----:B------:R-:W-:-:S07]  /*7ad0*/  IMAD.MOV.U32 R15, RZ, RZ, -0x1 ;  /* 0xffffffffff0f7424 */ /* 0x000fce00078e00ff */
[----:B---3-5:R-:W-:Y:S05]  /*7ae0*/  WARPSYNC.COLLECTIVE R15, `(.L_x_196) ;  /* 0x000000000f0c7348 */ /* 0x028fea0003c00000 */
[----:B------:R-:W-:Y:S02]  /*7af0*/  ELECT P6, UR62, PT ;  /* 0x00000000003e782f */ /* 0x000fe400038c0000 */
[----:B------:R-:W-:Y:S01]  /*7b00*/  MOV R14, UR62 ;  /* 0x0000003e000e7c02 */ /* 0x000fe20008000f00 */
[----:B---3-5:R-:W-:Y:S10]  /*7b10*/  ENDCOLLECTIVE ;  /* 0x000000000000791b */ /* 0x028ff40003800000 */
.L_x_196:
[----:B------:R-:W-:Y:S05]  /*7b20*/  BSYNC B0 ;  /* 0x0000000000007941 */ /* 0x000fea0003800000 */
.L_x_195:
[----:B------:R-:W-:Y:S05]  /*7b30*/  BRA `(.L_x_197) ;  /* 0xfffffff800807947 */ /* 0x000fea000383ffff */
.L_x_184:
[----:B0-----:R0:W1:Y:S02]  /*7b40*/  SYNCS.PHASECHK.TRANS64.TRYWAIT P0, [R7+URZ], R2 ;  /* 0x00000002070075a7 */ /* 0x001064000800017f */
[----:B-1----:R-:W-:Y:S05]  /*7b50*/  @!P0 NANOSLEEP.SYNCS 0x989680 ;  /* 0x009896800000895d */ /* 0x002fea0003900000 */
[----:B------:R-:W1:Y:S02]  /*7b60*/  @!P0 SYNCS.PHASECHK.TRANS64 P0, [R7+URZ], R2 ;  /* 0x00000002070085a7 */ /* 0x000e64000800007f */
[----:B-1----:R-:W-:Y:S05]  /*7b70*/  @!P0 BRA `(.L_x_184) ;  /* 0xfffffffc00f08947 */ /* 0x002fea000383ffff */
[----:B------:R-:W-:Y:S05]  /*7b80*/  BRA `(.L_x_198) ;  /* 0xfffffff800c07947 */ /* 0x000fea000383ffff */
.L_x_185:
[----:B0-----:R0:W1:Y:S02]  /*7b90*/  SYNCS.PHASECHK.TRANS64.TRYWAIT P0, [R9+URZ], R4 ;  /* 0x00000004090075a7 */ /* 0x001064000800017f */
[----:B-1----:R-:W-:Y:S05]  /*7ba0*/  @!P0 NANOSLEEP.SYNCS 0x989680 ;  /* 0x009896800000895d */ /* 0x002fea0003900000 */
[----:B------:R-:W1:Y:S02]  /*7bb0*/  @!P0 SYNCS.PHASECHK.TRANS64 P0, [R9+URZ], R4 ;  /* 0x00000004090085a7 */ /* 0x000e64000800007f */
[----:B-1----:R-:W-:Y:S05]  /*7bc0*/  @!P0 BRA `(.L_x_185) ;  /* 0xfffffffc00f08947 */ /* 0x002fea000383ffff */
[----:B------:R-:W-:Y:S05]  /*7bd0*/  BRA `(.L_x_199) ;  /* 0xfffffff800d07947 */ /* 0x000fea000383ffff */
.L_x_186:
[----:B0-----:R0:W1:Y:S02]  /*7be0*/  SYNCS.PHASECHK.TRANS64.TRYWAIT P0, [R6+URZ], R5 ;  /* 0x00000005060075a7 */ /* 0x001064000800017f */
[----:B-1----:R-:W-:Y:S05]  /*7bf0*/  @!P0 NANOSLEEP.SYNCS 0x989680 ;  /* 0x009896800000895d */ /* 0x002fea0003900000 */
[----:B------:R-:W1:Y:S02]  /*7c00*/  @!P0 SYNCS.PHASECHK.TRANS64 P0, [R6+URZ], R5 ;  /* 0x00000005060085a7 */ /* 0x000e64000800007f */
[----:B-1----:R-:W-:Y:S05]  /*7c10*/  @!P0 BRA `(.L_x_186) ;  /* 0xfffffffc00f08947 */ /* 0x002fea000383ffff */
[----:B------:R-:W-:Y:S05]  /*7c20*/  BRA `(.L_x_200) ;  /* 0xfffffff800e07947 */ /* 0x000fea000383ffff */
.L_x_187:
[----:B-1----:R1:W2:Y:S02]  /*7c30*/  SYNCS.PHASECHK.TRANS64.TRYWAIT P0, [R9+URZ], R4 ;  /* 0x00000004090075a7 */ /* 0x0022a4000800017f */
[----:B--2---:R-:W-:Y:S05]  /*7c40*/  @!P0 NANOSLEEP.SYNCS 0x989680 ;  /* 0x009896800000895d */ /* 0x004fea0003900000 */
[----:B------:R-:W2:Y:S02]  /*7c50*/  @!P0 SYNCS.PHASECHK.TRANS64 P0, [R9+URZ], R4 ;  /* 0x00000004090085a7 */ /* 0x000ea4000800007f */
[----:B--2---:R-:W-:Y:S05]  /*7c60*/  @!P0 BRA `(.L_x_187) ;  /* 0xfffffffc00f08947 */ /* 0x004fea000383ffff */
[----:B------:R-:W-:Y:S05]  /*7c70*/  BRA `(.L_x_201) ;  /* 0xfffffff800e87947 */ /* 0x000fea000383ffff */
.L_x_202:
[----:B------:R-:W-:-:S00]  /*7c80*/  BRA `(.L_x_202) ;  /* 0xfffffffc00fc7947 */ /* 0x000fc0000383ffff */
[----:B------:R-:W-:-:S00]  /*7c90*/  NOP ;  /* 0x0000000000007918 */ /* 0x000fc00000000000 */
        /* <DEDUP_REMOVED lines=14> */
.L_x_203:


//--------------------- .nv.global.init           --------------------------
	.section	.nv.global.init,"aw",@progbits
.nv.global.init:
	.type		$str$22,@object
	.size		$str$22,($str$23 - $str$22)
$str$22:
        /*0000*/ 	.byte	0x6b, 0x5f, 0x74, 0x69, 0x6c, 0x65, 0x5f, 0x63, 0x6f, 0x75, 0x6e, 0x74, 0x20, 0x3e, 0x3d, 0x20
        /*0010*/ 	.byte	0x31, 0x00
	.type		$str$23,@object
	.size		$str$23,(__unnamed_1 - $str$23)
$str$23:
        /*0012*/ 	.byte	0x2f, 0x74, 0x6d, 0x70, 0x2f, 0x63, 0x75, 0x74, 0x6c, 0x61, 0x73, 0x73, 0x5f, 0x73, 0x77, 0x65
        /*0022*/ 	.byte	0x65, 0x70, 0x5f, 0x73, 0x72, 0x63, 0x2f, 0x69, 0x6e, 0x63, 0x6c, 0x75, 0x64, 0x65, 0x2f, 0x63
        /*0032*/ 	.byte	0x75, 0x74, 0x6c, 0x61, 0x73, 0x73, 0x2f, 0x67, 0x65, 0x6d, 0x6d, 0x2f, 0x63, 0x6f, 0x6c, 0x6c
        /*0042*/ 	.byte	0x65, 0x63, 0x74, 0x69, 0x76, 0x65, 0x2f, 0x73, 0x6d, 0x39, 0x30, 0x5f, 0x6d, 0x6d, 0x61, 0x5f
        /*0052*/ 	.byte	0x74, 0x6d, 0x61, 0x5f, 0x67, 0x6d, 0x6d, 0x61, 0x5f, 0x73, 0x73, 0x5f, 0x77, 0x61, 0x72, 0x70
        /*0062*/ 	.byte	0x73, 0x70, 0x65, 0x63, 0x69, 0x61, 0x6c, 0x69, 0x7a, 0x65, 0x64, 0x2e, 0x68, 0x70, 0x70, 0x00
	.type		__unnamed_1,@object
	.size		__unnamed_1,(.L_0 - __unnamed_1)
__unnamed_1:
        /*0072*/ 	.byte	0x76, 0x6f, 0x69, 0x64, 0x20, 0x63, 0x75, 0x74, 0x6c, 0x61, 0x73, 0x73, 0x3a, 0x3a, 0x67, 0x65
        /* <DEDUP_REMOVED lines=180> */
        /*0bc2*/ 	.byte	0x3a, 0x69, 0x64, 0x65, 0x6e, 0x74, 0x69, 0x74, 0x79, 0x5d, 0x00
.L_0:


//--------------------- .nv.shared._ZN7cutlass13device_kernelINS_4gemm6kernel13GemmUniversalIN4cute5tupleIJiiiiEEENS1_10collective13CollectiveMmaINS1_34MainloopSm90TmaGmmaWarpSpecializedILi5ENS5_IJNS4_1CILi1EEENSA_ILi2EEESB_EEENS1_32KernelTmaWarpSpecializedPingpongEEENS5_IJNSA_ILi64EEENSA_ILi128EEENSA_ILi32EEEEEENS_10bfloat16_tENS5_IJlSB_lEEESK_SL_NS4_8TiledMMAINS4_8MMA_AtomIJNS4_4SM904GMMA28MMA_64x128x16_F32BF16BF16_SSILNSP_5MajorE0ELSR_0ELNSP_7ScaleInE1ELSS_1EEEEEENS4_6LayoutINS5_IJSB_SB_SB_EEENS5_IJNSA_ILi0EEESX_SX_EEEEENS5_IJNS4_10UnderscoreES10_S10_EEEEENS4_23SM90_TMA_LOAD_MULTICASTENS4_14ComposedLayoutINS4_7SwizzleILi2ELi4ELi3EEENS4_18smem_ptr_flag_bitsILi16EEENSV_INS5_IJNSA_ILi8EEESI_EEENS5_IJSI_SB_EEEEEEEvNS4_8identityENS4_13SM90_TMA_LOADES1D_vS1E_EENS_8epilogue10collective6detail29Sm90TmaWarpSpecializedAdapterINS1I_15DefaultEpilogueISK_SL_SL_NS1H_6thread17LinearCombinationISK_Li1EffLNS1M_9ScaleType4KindE0ELNS_15FloatRoundStyleE2ESK_EENS1_15EpilogueDefaultEEEEEvvEEEEvNT_6ParamsE --------------------------
	.section	.nv.shared._ZN7cutlass13device_kernelINS_4gemm6kernel13GemmUniversalIN4cute5tupleIJiiiiEEENS1_10collective13CollectiveMmaINS1_34MainloopSm90TmaGmmaWarpSpecializedILi5ENS5_IJNS4_1CILi1EEENSA_ILi2EEESB_EEENS1_32KernelTmaWarpSpecializedPingpongEEENS5_IJNSA_ILi64EEENSA_ILi128EEENSA_ILi32EEEEEENS_10bfloat16_tENS5_IJlSB_lEEESK_SL_NS4_8TiledMMAINS4_8MMA_AtomIJNS4_4SM904GMMA28MMA_64x128x16_F32BF16BF16_SSILNSP_5MajorE0ELSR_0ELNSP_7ScaleInE1ELSS_1EEEEEENS4_6LayoutINS5_IJSB_SB_SB_EEENS5_IJNSA_ILi0EEESX_SX_EEEEENS5_IJNS4_10UnderscoreES10_S10_EEEEENS4_23SM90_TMA_LOAD_MULTICASTENS4_14ComposedLayoutINS4_7SwizzleILi2ELi4ELi3EEENS4_18smem_ptr_flag_bitsILi16EEENSV_INS5_IJNSA_ILi8EEESI_EEENS5_IJSI_SB_EEEEEEEvNS4_8identityENS4_13SM90_TMA_LOADES1D_vS1E_EENS_8epilogue10collective6detail29Sm90TmaWarpSpecializedAdapterINS1I_15DefaultEpilogueISK_SL_SL_NS1H_6thread17LinearCombinationISK_Li1EffLNS1M_9ScaleType4KindE0ELNS_15FloatRoundStyleE2ESK_EENS1_15EpilogueDefaultEEEEEvvEEEEvNT_6ParamsE,"aw",@nobits
	.sectionflags	@""
	.align	16
	.zero		1024


//--------------------- .nv.shared.reserved.0     --------------------------
	.section	.nv.shared.reserved.0,"aw",@nobits
	.weak		__nv_reservedSMEM_offset_0_alias
	.size		__nv_reservedSMEM_offset_0_alias, 0, 0
	.other		__nv_reservedSMEM_offset_0_alias,@"STO_CUDA_RESERVED_SHARED STV_DEFAULT"
__nv_reservedSMEM_offset_0_alias:
	.zero		0


//--------------------- .nv.global                --------------------------
	.section	.nv.global,"aw",@nobits
.nv.global:
	.type		_ZN39_INTERNAL_cabd7bf5_4_k_cu_a4f74c19_33084cute1_E,@object
	.size		_ZN39_INTERNAL_cabd7bf5_4_k_cu_a4f74c19_33084cute1_E,(_ZN39_INTERNAL_cabd7bf5_4_k_cu_a4f74c19_33084cuda3std3__45__cpo6cbeginE - _ZN39_INTERNAL_cabd7bf5_4_k_cu_a4f74c19_33084cute1_E)
_ZN39_INTERNAL_cabd7bf5_4_k_cu_a4f74c19_33084cute1_E:
	.zero		1
	.type		_ZN39_INTERNAL_cabd7bf5_4_k_cu_a4f74c19_33084cuda3std3__45__cpo6cbeginE,@object
	.size		_ZN39_INTERNAL_cabd7bf5_4_k_cu_a4f74c19_33084cuda3std3__45__cpo6cbeginE,(_ZN39_INTERNAL_cabd7bf5_4_k_cu_a4f74c19_33084cuda3std3__48in_placeE - _ZN39_INTERNAL_cabd7bf5_4_k_cu_a4f74c19_33084cuda3std3__45__cpo6cbeginE)
_ZN39_INTERNAL_cabd7bf5_4_k_cu_a4f74c19_33084cuda3std3__45__cpo6cbeginE:
	.zero		1
	.type		_ZN39_INTERNAL_cabd7bf5_4_k_cu_a4f74c19_33084cuda3std3__48in_placeE,@object
	.size		_ZN39_INTERNAL_cabd7bf5_4_k_cu_a4f74c19_33084cuda3std3__48in_placeE,(_ZN39_INTERNAL_cabd7bf5_4_k_cu_a4f74c19_33084cuda3std6ranges3__45__cpo9iter_moveE - _ZN39_INTERNAL_cabd7bf5_4_k_cu_a4f74c19_33084cuda3std3__48in_placeE)
_ZN39_INTERNAL_cabd7bf5_4_k_cu_a4f74c19_33084cuda3std3__48in_placeE:
	.zero		1
	.type		_ZN39_INTERNAL_cabd7bf5_4_k_cu_a4f74c19_33084cuda3std6ranges3__45__cpo9iter_moveE,@object
	.size		_ZN39_INTERNAL_cabd7bf5_4_k_cu_a4f74c19_33084cuda3std6ranges3__45__cpo9iter_moveE,(_ZN39_INTERNAL_cabd7bf5_4_k_cu_a4f74c19_33084cuda3std3__45__cpo5beginE - _ZN39_INTERNAL_cabd7bf5_4_k_cu_a4f74c19_33084cuda3std6ranges3__45__cpo9iter_moveE)
_ZN39_INTERNAL_cabd7bf5_4_k_cu_a4f74c19_33084cuda3std6ranges3__45__cpo9iter_moveE:
	.zero		1
	.type		_ZN39_INTERNAL_cabd7bf5_4_k_cu_a4f74c19_33084cuda3std3__45__cpo5beginE,@object
	.size		_ZN39_INTERNAL_cabd7bf5_4_k_cu_a4f74c19_33084cuda3std3__45__cpo5beginE,(_ZN39_INTERNAL_cabd7bf5_4_k_cu_a4f74c19_33084cuda3std3__441_GLOBAL__N__cabd7bf5_4_k_cu_a4f74c19_33086ignoreE - _ZN39_INTERNAL_cabd7bf5_4_k_cu_a4f74c19_33084cuda3std3__45__cpo5beginE)
_ZN39_INTERNAL_cabd7bf5_4_k_cu_a4f74c19_33084cuda3std3__45__cpo5beginE:
	.zero		1
	.type		_ZN39_INTERNAL_cabd7bf5_4_k_cu_a4f74c19_33084cuda3std3__441_GLOBAL__N__cabd7bf5_4_k_cu_a4f74c19_33086ignoreE,@object
	.size		_ZN39_INTERNAL_cabd7bf5_4_k_cu_a4f74c19_33084cuda3std3__441_GLOBAL__N__cabd7bf5_4_k_cu_a4f74c19_33086ignoreE,(_ZN39_INTERNAL_cabd7bf5_4_k_cu_a4f74c19_33084cute7productE - _ZN39_INTERNAL_cabd7bf5_4_k_cu_a4f74c19_33084cuda3std3__441_GLOBAL__N__cabd7bf5_4_k_cu_a4f74c19_33086ignoreE)
_ZN39_INTERNAL_cabd7bf5_4_k_cu_a4f74c19_33084cuda3std3__441_GLOBAL__N__cabd7bf5_4_k_cu_a4f74c19_33086ignoreE:
	.zero		1
	.type		_ZN39_INTERNAL_cabd7bf5_4_k_cu_a4f74c19_33084cute7productE,@object
	.size		_ZN39_INTERNAL_cabd7bf5_4_k_cu_a4f74c19_33084cute7productE,(_ZN39_INTERNAL_cabd7bf5_4_k_cu_a4f74c19_33084cuda3std3__45__cpo3endE - _ZN39_INTERNAL_cabd7bf5_4_k_cu_a4f74c19_33084cute7productE)
_ZN39_INTERNAL_cabd7bf5_4_k_cu_a4f74c19_33084cute7productE:
	.zero		1
	.type		_ZN39_INTERNAL_cabd7bf5_4_k_cu_a4f74c19_33084cuda3std3__45__cpo3endE,@object
	.size		_ZN39_INTERNAL_cabd7bf5_4_k_cu_a4f74c19_33084cuda3std3__45__cpo3endE,(_ZN39_INTERNAL_cabd7bf5_4_k_cu_a4f74c19_33084cuda3std3__419piecewise_constructE - _ZN39_INTERNAL_cabd7bf5_4_k_cu_a4f74c19_33084cuda3std3__45__cpo3endE)
_ZN39_INTERNAL_cabd7bf5_4_k_cu_a4f74c19_33084cuda3std3__45__cpo3endE:
	.zero		1
	.type		_ZN39_INTERNAL_cabd7bf5_4_k_cu_a4f74c19_33084cuda3std3__419piecewise_constructE,@object
	.size		_ZN39_INTERNAL_cabd7bf5_4_k_cu_a4f74c19_33084cuda3std3__419piecewise_constructE,(_ZN39_INTERNAL_cabd7bf5_4_k_cu_a4f74c19_33084cuda3std3__45__cpo4cendE - _ZN39_INTERNAL_cabd7bf5_4_k_cu_a4f74c19_33084cuda3std3__419piecewise_constructE)
_ZN39_INTERNAL_cabd7bf5_4_k_cu_a4f74c19_33084cuda3std3__419piecewise_constructE:
	.zero		1
	.type		_ZN39_INTERNAL_cabd7bf5_4_k_cu_a4f74c19_33084cuda3std3__45__cpo4cendE,@object
	.size		_ZN39_INTERNAL_cabd7bf5_4_k_cu_a4f74c19_33084cuda3std3__45__cpo4cendE,(_ZN39_INTERNAL_cabd7bf5_4_k_cu_a4f74c19_33084cuda3std6ranges3__45__cpo4swapE - _ZN39_INTERNAL_cabd7bf5_4_k_cu_a4f74c19_33084cuda3std3__45__cpo4cendE)
_ZN39_INTERNAL_cabd7bf5_4_k_cu_a4f74c19_33084cuda3std3__45__cpo4cendE:
	.zero		1
	.type		_ZN39_INTERNAL_cabd7bf5_4_k_cu_a4f74c19_33084cuda3std6ranges3__45__cpo4swapE,@object
	.size		_ZN39_INTERNAL_cabd7bf5_4_k_cu_a4f74c19_33084cuda3std6ranges3__45__cpo4swapE,(.L_8 - _ZN39_INTERNAL_cabd7bf5_4_k_cu_a4f74c19_33084cuda3std6ranges3__45__cpo4swapE)
_ZN39_INTERNAL_cabd7bf5_4_k_cu_a4f74c19_33084cuda3std6ranges3__45__cpo4swapE:
	.zero		1
.L_8:


//--------------------- .nv.constant0._ZN7cutlass13device_kernelINS_4gemm6kernel13GemmUniversalIN4cute5tupleIJiiiiEEENS1_10collective13CollectiveMmaINS1_34MainloopSm90TmaGmmaWarpSpecializedILi5ENS5_IJNS4_1CILi1EEENSA_ILi2EEESB_EEENS1_32KernelTmaWarpSpecializedPingpongEEENS5_IJNSA_ILi64EEENSA_ILi128EEENSA_ILi32EEEEEENS_10bfloat16_tENS5_IJlSB_lEEESK_SL_NS4_8TiledMMAINS4_8MMA_AtomIJNS4_4SM904GMMA28MMA_64x128x16_F32BF16BF16_SSILNSP_5MajorE0ELSR_0ELNSP_7ScaleInE1ELSS_1EEEEEENS4_6LayoutINS5_IJSB_SB_SB_EEENS5_IJNSA_ILi0EEESX_SX_EEEEENS5_IJNS4_10UnderscoreES10_S10_EEEEENS4_23SM90_TMA_LOAD_MULTICASTENS4_14ComposedLayoutINS4_7SwizzleILi2ELi4ELi3EEENS4_18smem_ptr_flag_bitsILi16EEENSV_INS5_IJNSA_ILi8EEESI_EEENS5_IJSI_SB_EEEEEEEvNS4_8identityENS4_13SM90_TMA_LOADES1D_vS1E_EENS_8epilogue10collective6detail29Sm90TmaWarpSpecializedAdapterINS1I_15DefaultEpilogueISK_SL_SL_NS1H_6thread17LinearCombinationISK_Li1EffLNS1M_9ScaleType4KindE0ELNS_15FloatRoundStyleE2ESK_EENS1_15EpilogueDefaultEEEEEvvEEEEvNT_6ParamsE --------------------------
	.section	.nv.constant0._ZN7cutlass13device_kernelINS_4gemm6kernel13GemmUniversalIN4cute5tupleIJiiiiEEENS1_10collective13CollectiveMmaINS1_34MainloopSm90TmaGmmaWarpSpecializedILi5ENS5_IJNS4_1CILi1EEENSA_ILi2EEESB_EEENS1_32KernelTmaWarpSpecializedPingpongEEENS5_IJNSA_ILi64EEENSA_ILi128EEENSA_ILi32EEEEEENS_10bfloat16_tENS5_IJlSB_lEEESK_SL_NS4_8TiledMMAINS4_8MMA_AtomIJNS4_4SM904GMMA28MMA_64x128x16_F32BF16BF16_SSILNSP_5MajorE0ELSR_0ELNSP_7ScaleInE1ELSS_1EEEEEENS4_6LayoutINS5_IJSB_SB_SB_EEENS5_IJNSA_ILi0EEESX_SX_EEEEENS5_IJNS4_10UnderscoreES10_S10_EEEEENS4_23SM90_TMA_LOAD_MULTICASTENS4_14ComposedLayoutINS4_7SwizzleILi2ELi4ELi3EEENS4_18smem_ptr_flag_bitsILi16EEENSV_INS5_IJNSA_ILi8EEESI_EEENS5_IJSI_SB_EEEEEEEvNS4_8identityENS4_13SM90_TMA_LOADES1D_vS1E_EENS_8epilogue10collective6detail29Sm90TmaWarpSpecializedAdapterINS1I_15DefaultEpilogueISK_SL_SL_NS1H_6thread17LinearCombinationISK_Li1EffLNS1M_9ScaleType4KindE0ELNS_15FloatRoundStyleE2ESK_EENS1_15EpilogueDefaultEEEEEvvEEEEvNT_6ParamsE,"a",@progbits
	.sectionflags	@""
	.align	4
.nv.constant0._ZN7cutlass13device_kernelINS_4gemm6kernel13GemmUniversalIN4cute5tupleIJiiiiEEENS1_10collective13CollectiveMmaINS1_34MainloopSm90TmaGmmaWarpSpecializedILi5ENS5_IJNS4_1CILi1EEENSA_ILi2EEESB_EEENS1_32KernelTmaWarpSpecializedPingpongEEENS5_IJNSA_ILi64EEENSA_ILi128EEENSA_ILi32EEEEEENS_10bfloat16_tENS5_IJlSB_lEEESK_SL_NS4_8TiledMMAINS4_8MMA_AtomIJNS4_4SM904GMMA28MMA_64x128x16_F32BF16BF16_SSILNSP_5MajorE0ELSR_0ELNSP_7ScaleInE1ELSS_1EEEEEENS4_6LayoutINS5_IJSB_SB_SB_EEENS5_IJNSA_ILi0EEESX_SX_EEEEENS5_IJNS4_10UnderscoreES10_S10_EEEEENS4_23SM90_TMA_LOAD_MULTICASTENS4_14ComposedLayoutINS4_7SwizzleILi2ELi4ELi3EEENS4_18smem_ptr_flag_bitsILi16EEENSV_INS5_IJNSA_ILi8EEESI_EEENS5_IJSI_SB_EEEEEEEvNS4_8identityENS4_13SM90_TMA_LOADES1D_vS1E_EENS_8epilogue10collective6detail29Sm90TmaWarpSpecializedAdapterINS1I_15DefaultEpilogueISK_SL_SL_NS1H_6thread17LinearCombinationISK_Li1EffLNS1M_9ScaleType4KindE0ELNS_15FloatRoundStyleE2ESK_EENS1_15EpilogueDefaultEEEEEvvEEEEvNT_6ParamsE:
	.zero		1664


//--------------------- SYMBOLS --------------------------

	.type		.nv.reservedSmem.offset0,@object
	.size		.nv.reservedSmem.offset0,0x4
	.type		__assertfail,@function
